//
// Generated by NVIDIA NVVM Compiler
//
// Compiler Build ID: CL-36424714
// Cuda compilation tools, release 13.0, V13.0.88
// Based on NVVM 20.0.0
//

.version 9.0
.target sm_100
.address_size 64

	// .globl	_Z13solve_sudokusPii
.extern .func  (.param .b32 func_retval0) vprintf
(
	.param .b64 vprintf_param_0,
	.param .b64 vprintf_param_1
)
;
.global .align 1 .b8 $str[32] = {80, 117, 122, 122, 108, 101, 32, 37, 100, 32, 115, 111, 108, 118, 101, 100, 32, 115, 117, 99, 99, 101, 115, 115, 102, 117, 108, 108, 121, 46, 10};
.global .align 1 .b8 $str$1[26] = {80, 117, 122, 122, 108, 101, 32, 37, 100, 32, 105, 115, 32, 117, 110, 115, 111, 108, 118, 97, 98, 108, 101, 46, 10};

.visible .entry _Z13solve_sudokusPii(
	.param .u64 .ptr .align 1 _Z13solve_sudokusPii_param_0,
	.param .u32 _Z13solve_sudokusPii_param_1
)
{
	.local .align 8 .b8 	__local_depot0[696];
	.reg .b64 	%SP;
	.reg .b64 	%SPL;
	.reg .pred 	%p<580>;
	.reg .b16 	%rs<19>;
	.reg .b32 	%r<915>;
	.reg .b64 	%rd<602>;

	mov.u64 	%SPL, __local_depot0;
	cvta.local.u64 	%SP, %SPL;
	ld.param.u32 	%r241, [_Z13solve_sudokusPii_param_1];
	add.u64 	%rd1, %SPL, 0;
	add.u64 	%rd2, %SPL, 0;
	add.u64 	%rd3, %SPL, 648;
	mov.u32 	%r242, %ctaid.x;
	mov.u32 	%r243, %ntid.x;
	mov.u32 	%r244, %tid.x;
	mad.lo.s32 	%r1, %r242, %r243, %r244;
	setp.ge.s32 	%p1, %r1, %r241;
	@%p1 bra 	$L__BB0_827;
	ld.param.u64 	%rd600, [_Z13solve_sudokusPii_param_0];
	cvta.to.global.u64 	%rd232, %rd600;
	mul.lo.s32 	%r245, %r1, 81;
	mul.wide.s32 	%rd233, %r245, 4;
	add.s64 	%rd4, %rd232, %rd233;
	mov.b32 	%r246, 0;
	st.local.u32 	[%rd2+4], %r246;
	st.local.v2.u32 	[%rd2+8], {%r246, %r246};
	st.local.v2.u32 	[%rd2+16], {%r246, %r246};
	st.local.v2.u32 	[%rd2+24], {%r246, %r246};
	st.local.v2.u32 	[%rd2+32], {%r246, %r246};
	ld.global.u32 	%r2, [%rd4];
	setp.eq.s32 	%p2, %r2, 0;
	@%p2 bra 	$L__BB0_4;
	mul.wide.s32 	%rd234, %r2, 4;
	add.s64 	%rd5, %rd2, %rd234;
	ld.local.u32 	%r247, [%rd5];
	setp.ne.s32 	%p3, %r247, 0;
	@%p3 bra 	$L__BB0_828;
	mov.b32 	%r248, 1;
	st.local.u32 	[%rd5], %r248;
$L__BB0_4:
	ld.global.u32 	%r3, [%rd4+4];
	setp.eq.s32 	%p4, %r3, 0;
	@%p4 bra 	$L__BB0_7;
	mul.wide.s32 	%rd235, %r3, 4;
	add.s64 	%rd6, %rd2, %rd235;
	ld.local.u32 	%r249, [%rd6];
	setp.ne.s32 	%p5, %r249, 0;
	@%p5 bra 	$L__BB0_828;
	mov.b32 	%r250, 1;
	st.local.u32 	[%rd6], %r250;
$L__BB0_7:
	ld.global.u32 	%r4, [%rd4+8];
	setp.eq.s32 	%p6, %r4, 0;
	@%p6 bra 	$L__BB0_10;
	mul.wide.s32 	%rd236, %r4, 4;
	add.s64 	%rd7, %rd2, %rd236;
	ld.local.u32 	%r251, [%rd7];
	setp.ne.s32 	%p7, %r251, 0;
	@%p7 bra 	$L__BB0_828;
	mov.b32 	%r252, 1;
	st.local.u32 	[%rd7], %r252;
$L__BB0_10:
	ld.global.u32 	%r5, [%rd4+12];
	setp.eq.s32 	%p8, %r5, 0;
	@%p8 bra 	$L__BB0_13;
	mul.wide.s32 	%rd237, %r5, 4;
	add.s64 	%rd8, %rd2, %rd237;
	ld.local.u32 	%r253, [%rd8];
	setp.ne.s32 	%p9, %r253, 0;
	@%p9 bra 	$L__BB0_828;
	mov.b32 	%r254, 1;
	st.local.u32 	[%rd8], %r254;
$L__BB0_13:
	ld.global.u32 	%r6, [%rd4+16];
	setp.eq.s32 	%p10, %r6, 0;
	@%p10 bra 	$L__BB0_16;
	mul.wide.s32 	%rd238, %r6, 4;
	add.s64 	%rd9, %rd2, %rd238;
	ld.local.u32 	%r255, [%rd9];
	setp.ne.s32 	%p11, %r255, 0;
	@%p11 bra 	$L__BB0_828;
	mov.b32 	%r256, 1;
	st.local.u32 	[%rd9], %r256;
$L__BB0_16:
	ld.global.u32 	%r7, [%rd4+20];
	setp.eq.s32 	%p12, %r7, 0;
	@%p12 bra 	$L__BB0_19;
	mul.wide.s32 	%rd239, %r7, 4;
	add.s64 	%rd10, %rd2, %rd239;
	ld.local.u32 	%r257, [%rd10];
	setp.ne.s32 	%p13, %r257, 0;
	@%p13 bra 	$L__BB0_828;
	mov.b32 	%r258, 1;
	st.local.u32 	[%rd10], %r258;
$L__BB0_19:
	ld.global.u32 	%r8, [%rd4+24];
	setp.eq.s32 	%p14, %r8, 0;
	@%p14 bra 	$L__BB0_22;
	mul.wide.s32 	%rd240, %r8, 4;
	add.s64 	%rd11, %rd2, %rd240;
	ld.local.u32 	%r259, [%rd11];
	setp.ne.s32 	%p15, %r259, 0;
	@%p15 bra 	$L__BB0_828;
	mov.b32 	%r260, 1;
	st.local.u32 	[%rd11], %r260;
$L__BB0_22:
	ld.global.u32 	%r9, [%rd4+28];
	setp.eq.s32 	%p16, %r9, 0;
	@%p16 bra 	$L__BB0_25;
	mul.wide.s32 	%rd241, %r9, 4;
	add.s64 	%rd12, %rd2, %rd241;
	ld.local.u32 	%r261, [%rd12];
	setp.ne.s32 	%p17, %r261, 0;
	@%p17 bra 	$L__BB0_828;
	mov.b32 	%r262, 1;
	st.local.u32 	[%rd12], %r262;
$L__BB0_25:
	ld.global.u32 	%r10, [%rd4+32];
	setp.eq.s32 	%p18, %r10, 0;
	@%p18 bra 	$L__BB0_28;
	mul.wide.s32 	%rd242, %r10, 4;
	add.s64 	%rd13, %rd2, %rd242;
	ld.local.u32 	%r263, [%rd13];
	setp.ne.s32 	%p19, %r263, 0;
	@%p19 bra 	$L__BB0_828;
	mov.b32 	%r264, 1;
	st.local.u32 	[%rd13], %r264;
$L__BB0_28:
	mov.b32 	%r265, 0;
	st.local.u32 	[%rd2+4], %r265;
	st.local.v2.u32 	[%rd2+8], {%r265, %r265};
	st.local.v2.u32 	[%rd2+16], {%r265, %r265};
	st.local.v2.u32 	[%rd2+24], {%r265, %r265};
	st.local.v2.u32 	[%rd2+32], {%r265, %r265};
	ld.global.u32 	%r11, [%rd4+36];
	setp.eq.s32 	%p20, %r11, 0;
	@%p20 bra 	$L__BB0_31;
	mul.wide.s32 	%rd243, %r11, 4;
	add.s64 	%rd14, %rd2, %rd243;
	ld.local.u32 	%r266, [%rd14];
	setp.ne.s32 	%p21, %r266, 0;
	@%p21 bra 	$L__BB0_828;
	mov.b32 	%r267, 1;
	st.local.u32 	[%rd14], %r267;
$L__BB0_31:
	ld.global.u32 	%r12, [%rd4+40];
	setp.eq.s32 	%p22, %r12, 0;
	@%p22 bra 	$L__BB0_34;
	mul.wide.s32 	%rd244, %r12, 4;
	add.s64 	%rd15, %rd2, %rd244;
	ld.local.u32 	%r268, [%rd15];
	setp.ne.s32 	%p23, %r268, 0;
	@%p23 bra 	$L__BB0_828;
	mov.b32 	%r269, 1;
	st.local.u32 	[%rd15], %r269;
$L__BB0_34:
	ld.global.u32 	%r13, [%rd4+44];
	setp.eq.s32 	%p24, %r13, 0;
	@%p24 bra 	$L__BB0_37;
	mul.wide.s32 	%rd245, %r13, 4;
	add.s64 	%rd16, %rd2, %rd245;
	ld.local.u32 	%r270, [%rd16];
	setp.ne.s32 	%p25, %r270, 0;
	@%p25 bra 	$L__BB0_828;
	mov.b32 	%r271, 1;
	st.local.u32 	[%rd16], %r271;
$L__BB0_37:
	ld.global.u32 	%r14, [%rd4+48];
	setp.eq.s32 	%p26, %r14, 0;
	@%p26 bra 	$L__BB0_40;
	mul.wide.s32 	%rd246, %r14, 4;
	add.s64 	%rd17, %rd2, %rd246;
	ld.local.u32 	%r272, [%rd17];
	setp.ne.s32 	%p27, %r272, 0;
	@%p27 bra 	$L__BB0_828;
	mov.b32 	%r273, 1;
	st.local.u32 	[%rd17], %r273;
$L__BB0_40:
	ld.global.u32 	%r15, [%rd4+52];
	setp.eq.s32 	%p28, %r15, 0;
	@%p28 bra 	$L__BB0_43;
	mul.wide.s32 	%rd247, %r15, 4;
	add.s64 	%rd18, %rd2, %rd247;
	ld.local.u32 	%r274, [%rd18];
	setp.ne.s32 	%p29, %r274, 0;
	@%p29 bra 	$L__BB0_828;
	mov.b32 	%r275, 1;
	st.local.u32 	[%rd18], %r275;
$L__BB0_43:
	ld.global.u32 	%r16, [%rd4+56];
	setp.eq.s32 	%p30, %r16, 0;
	@%p30 bra 	$L__BB0_46;
	mul.wide.s32 	%rd248, %r16, 4;
	add.s64 	%rd19, %rd2, %rd248;
	ld.local.u32 	%r276, [%rd19];
	setp.ne.s32 	%p31, %r276, 0;
	@%p31 bra 	$L__BB0_828;
	mov.b32 	%r277, 1;
	st.local.u32 	[%rd19], %r277;
$L__BB0_46:
	ld.global.u32 	%r17, [%rd4+60];
	setp.eq.s32 	%p32, %r17, 0;
	@%p32 bra 	$L__BB0_49;
	mul.wide.s32 	%rd249, %r17, 4;
	add.s64 	%rd20, %rd2, %rd249;
	ld.local.u32 	%r278, [%rd20];
	setp.ne.s32 	%p33, %r278, 0;
	@%p33 bra 	$L__BB0_828;
	mov.b32 	%r279, 1;
	st.local.u32 	[%rd20], %r279;
$L__BB0_49:
	ld.global.u32 	%r18, [%rd4+64];
	setp.eq.s32 	%p34, %r18, 0;
	@%p34 bra 	$L__BB0_52;
	mul.wide.s32 	%rd250, %r18, 4;
	add.s64 	%rd21, %rd2, %rd250;
	ld.local.u32 	%r280, [%rd21];
	setp.ne.s32 	%p35, %r280, 0;
	@%p35 bra 	$L__BB0_828;
	mov.b32 	%r281, 1;
	st.local.u32 	[%rd21], %r281;
$L__BB0_52:
	ld.global.u32 	%r19, [%rd4+68];
	setp.eq.s32 	%p36, %r19, 0;
	@%p36 bra 	$L__BB0_55;
	mul.wide.s32 	%rd251, %r19, 4;
	add.s64 	%rd22, %rd2, %rd251;
	ld.local.u32 	%r282, [%rd22];
	setp.ne.s32 	%p37, %r282, 0;
	@%p37 bra 	$L__BB0_828;
	mov.b32 	%r283, 1;
	st.local.u32 	[%rd22], %r283;
$L__BB0_55:
	mov.b32 	%r284, 0;
	st.local.u32 	[%rd2+4], %r284;
	st.local.v2.u32 	[%rd2+8], {%r284, %r284};
	st.local.v2.u32 	[%rd2+16], {%r284, %r284};
	st.local.v2.u32 	[%rd2+24], {%r284, %r284};
	st.local.v2.u32 	[%rd2+32], {%r284, %r284};
	ld.global.u32 	%r20, [%rd4+72];
	setp.eq.s32 	%p38, %r20, 0;
	@%p38 bra 	$L__BB0_58;
	mul.wide.s32 	%rd252, %r20, 4;
	add.s64 	%rd23, %rd2, %rd252;
	ld.local.u32 	%r285, [%rd23];
	setp.ne.s32 	%p39, %r285, 0;
	@%p39 bra 	$L__BB0_828;
	mov.b32 	%r286, 1;
	st.local.u32 	[%rd23], %r286;
$L__BB0_58:
	ld.global.u32 	%r21, [%rd4+76];
	setp.eq.s32 	%p40, %r21, 0;
	@%p40 bra 	$L__BB0_61;
	mul.wide.s32 	%rd253, %r21, 4;
	add.s64 	%rd24, %rd2, %rd253;
	ld.local.u32 	%r287, [%rd24];
	setp.ne.s32 	%p41, %r287, 0;
	@%p41 bra 	$L__BB0_828;
	mov.b32 	%r288, 1;
	st.local.u32 	[%rd24], %r288;
$L__BB0_61:
	ld.global.u32 	%r22, [%rd4+80];
	setp.eq.s32 	%p42, %r22, 0;
	@%p42 bra 	$L__BB0_64;
	mul.wide.s32 	%rd254, %r22, 4;
	add.s64 	%rd25, %rd2, %rd254;
	ld.local.u32 	%r289, [%rd25];
	setp.ne.s32 	%p43, %r289, 0;
	@%p43 bra 	$L__BB0_828;
	mov.b32 	%r290, 1;
	st.local.u32 	[%rd25], %r290;
$L__BB0_64:
	ld.global.u32 	%r23, [%rd4+84];
	setp.eq.s32 	%p44, %r23, 0;
	@%p44 bra 	$L__BB0_67;
	mul.wide.s32 	%rd255, %r23, 4;
	add.s64 	%rd26, %rd2, %rd255;
	ld.local.u32 	%r291, [%rd26];
	setp.ne.s32 	%p45, %r291, 0;
	@%p45 bra 	$L__BB0_828;
	mov.b32 	%r292, 1;
	st.local.u32 	[%rd26], %r292;
$L__BB0_67:
	ld.global.u32 	%r24, [%rd4+88];
	setp.eq.s32 	%p46, %r24, 0;
	@%p46 bra 	$L__BB0_70;
	mul.wide.s32 	%rd256, %r24, 4;
	add.s64 	%rd27, %rd2, %rd256;
	ld.local.u32 	%r293, [%rd27];
	setp.ne.s32 	%p47, %r293, 0;
	@%p47 bra 	$L__BB0_828;
	mov.b32 	%r294, 1;
	st.local.u32 	[%rd27], %r294;
$L__BB0_70:
	ld.global.u32 	%r25, [%rd4+92];
	setp.eq.s32 	%p48, %r25, 0;
	@%p48 bra 	$L__BB0_73;
	mul.wide.s32 	%rd257, %r25, 4;
	add.s64 	%rd28, %rd2, %rd257;
	ld.local.u32 	%r295, [%rd28];
	setp.ne.s32 	%p49, %r295, 0;
	@%p49 bra 	$L__BB0_828;
	mov.b32 	%r296, 1;
	st.local.u32 	[%rd28], %r296;
$L__BB0_73:
	ld.global.u32 	%r26, [%rd4+96];
	setp.eq.s32 	%p50, %r26, 0;
	@%p50 bra 	$L__BB0_76;
	mul.wide.s32 	%rd258, %r26, 4;
	add.s64 	%rd29, %rd2, %rd258;
	ld.local.u32 	%r297, [%rd29];
	setp.ne.s32 	%p51, %r297, 0;
	@%p51 bra 	$L__BB0_828;
	mov.b32 	%r298, 1;
	st.local.u32 	[%rd29], %r298;
$L__BB0_76:
	ld.global.u32 	%r27, [%rd4+100];
	setp.eq.s32 	%p52, %r27, 0;
	@%p52 bra 	$L__BB0_79;
	mul.wide.s32 	%rd259, %r27, 4;
	add.s64 	%rd30, %rd2, %rd259;
	ld.local.u32 	%r299, [%rd30];
	setp.ne.s32 	%p53, %r299, 0;
	@%p53 bra 	$L__BB0_828;
	mov.b32 	%r300, 1;
	st.local.u32 	[%rd30], %r300;
$L__BB0_79:
	ld.global.u32 	%r28, [%rd4+104];
	setp.eq.s32 	%p54, %r28, 0;
	@%p54 bra 	$L__BB0_82;
	mul.wide.s32 	%rd260, %r28, 4;
	add.s64 	%rd31, %rd2, %rd260;
	ld.local.u32 	%r301, [%rd31];
	setp.ne.s32 	%p55, %r301, 0;
	@%p55 bra 	$L__BB0_828;
	mov.b32 	%r302, 1;
	st.local.u32 	[%rd31], %r302;
$L__BB0_82:
	mov.b32 	%r303, 0;
	st.local.u32 	[%rd2+4], %r303;
	st.local.v2.u32 	[%rd2+8], {%r303, %r303};
	st.local.v2.u32 	[%rd2+16], {%r303, %r303};
	st.local.v2.u32 	[%rd2+24], {%r303, %r303};
	st.local.v2.u32 	[%rd2+32], {%r303, %r303};
	ld.global.u32 	%r29, [%rd4+108];
	setp.eq.s32 	%p56, %r29, 0;
	@%p56 bra 	$L__BB0_85;
	mul.wide.s32 	%rd261, %r29, 4;
	add.s64 	%rd32, %rd2, %rd261;
	ld.local.u32 	%r304, [%rd32];
	setp.ne.s32 	%p57, %r304, 0;
	@%p57 bra 	$L__BB0_828;
	mov.b32 	%r305, 1;
	st.local.u32 	[%rd32], %r305;
$L__BB0_85:
	ld.global.u32 	%r30, [%rd4+112];
	setp.eq.s32 	%p58, %r30, 0;
	@%p58 bra 	$L__BB0_88;
	mul.wide.s32 	%rd262, %r30, 4;
	add.s64 	%rd33, %rd2, %rd262;
	ld.local.u32 	%r306, [%rd33];
	setp.ne.s32 	%p59, %r306, 0;
	@%p59 bra 	$L__BB0_828;
	mov.b32 	%r307, 1;
	st.local.u32 	[%rd33], %r307;
$L__BB0_88:
	ld.global.u32 	%r31, [%rd4+116];
	setp.eq.s32 	%p60, %r31, 0;
	@%p60 bra 	$L__BB0_91;
	mul.wide.s32 	%rd263, %r31, 4;
	add.s64 	%rd34, %rd2, %rd263;
	ld.local.u32 	%r308, [%rd34];
	setp.ne.s32 	%p61, %r308, 0;
	@%p61 bra 	$L__BB0_828;
	mov.b32 	%r309, 1;
	st.local.u32 	[%rd34], %r309;
$L__BB0_91:
	ld.global.u32 	%r32, [%rd4+120];
	setp.eq.s32 	%p62, %r32, 0;
	@%p62 bra 	$L__BB0_94;
	mul.wide.s32 	%rd264, %r32, 4;
	add.s64 	%rd35, %rd2, %rd264;
	ld.local.u32 	%r310, [%rd35];
	setp.ne.s32 	%p63, %r310, 0;
	@%p63 bra 	$L__BB0_828;
	mov.b32 	%r311, 1;
	st.local.u32 	[%rd35], %r311;
$L__BB0_94:
	ld.global.u32 	%r33, [%rd4+124];
	setp.eq.s32 	%p64, %r33, 0;
	@%p64 bra 	$L__BB0_97;
	mul.wide.s32 	%rd265, %r33, 4;
	add.s64 	%rd36, %rd2, %rd265;
	ld.local.u32 	%r312, [%rd36];
	setp.ne.s32 	%p65, %r312, 0;
	@%p65 bra 	$L__BB0_828;
	mov.b32 	%r313, 1;
	st.local.u32 	[%rd36], %r313;
$L__BB0_97:
	ld.global.u32 	%r34, [%rd4+128];
	setp.eq.s32 	%p66, %r34, 0;
	@%p66 bra 	$L__BB0_100;
	mul.wide.s32 	%rd266, %r34, 4;
	add.s64 	%rd37, %rd2, %rd266;
	ld.local.u32 	%r314, [%rd37];
	setp.ne.s32 	%p67, %r314, 0;
	@%p67 bra 	$L__BB0_828;
	mov.b32 	%r315, 1;
	st.local.u32 	[%rd37], %r315;
$L__BB0_100:
	ld.global.u32 	%r35, [%rd4+132];
	setp.eq.s32 	%p68, %r35, 0;
	@%p68 bra 	$L__BB0_103;
	mul.wide.s32 	%rd267, %r35, 4;
	add.s64 	%rd38, %rd2, %rd267;
	ld.local.u32 	%r316, [%rd38];
	setp.ne.s32 	%p69, %r316, 0;
	@%p69 bra 	$L__BB0_828;
	mov.b32 	%r317, 1;
	st.local.u32 	[%rd38], %r317;
$L__BB0_103:
	ld.global.u32 	%r36, [%rd4+136];
	setp.eq.s32 	%p70, %r36, 0;
	@%p70 bra 	$L__BB0_106;
	mul.wide.s32 	%rd268, %r36, 4;
	add.s64 	%rd39, %rd2, %rd268;
	ld.local.u32 	%r318, [%rd39];
	setp.ne.s32 	%p71, %r318, 0;
	@%p71 bra 	$L__BB0_828;
	mov.b32 	%r319, 1;
	st.local.u32 	[%rd39], %r319;
$L__BB0_106:
	ld.global.u32 	%r37, [%rd4+140];
	setp.eq.s32 	%p72, %r37, 0;
	@%p72 bra 	$L__BB0_109;
	mul.wide.s32 	%rd269, %r37, 4;
	add.s64 	%rd40, %rd2, %rd269;
	ld.local.u32 	%r320, [%rd40];
	setp.ne.s32 	%p73, %r320, 0;
	@%p73 bra 	$L__BB0_828;
	mov.b32 	%r321, 1;
	st.local.u32 	[%rd40], %r321;
$L__BB0_109:
	mov.b32 	%r322, 0;
	st.local.u32 	[%rd2+4], %r322;
	st.local.v2.u32 	[%rd2+8], {%r322, %r322};
	st.local.v2.u32 	[%rd2+16], {%r322, %r322};
	st.local.v2.u32 	[%rd2+24], {%r322, %r322};
	st.local.v2.u32 	[%rd2+32], {%r322, %r322};
	ld.global.u32 	%r38, [%rd4+144];
	setp.eq.s32 	%p74, %r38, 0;
	@%p74 bra 	$L__BB0_112;
	mul.wide.s32 	%rd270, %r38, 4;
	add.s64 	%rd41, %rd2, %rd270;
	ld.local.u32 	%r323, [%rd41];
	setp.ne.s32 	%p75, %r323, 0;
	@%p75 bra 	$L__BB0_828;
	mov.b32 	%r324, 1;
	st.local.u32 	[%rd41], %r324;
$L__BB0_112:
	ld.global.u32 	%r39, [%rd4+148];
	setp.eq.s32 	%p76, %r39, 0;
	@%p76 bra 	$L__BB0_115;
	mul.wide.s32 	%rd271, %r39, 4;
	add.s64 	%rd42, %rd2, %rd271;
	ld.local.u32 	%r325, [%rd42];
	setp.ne.s32 	%p77, %r325, 0;
	@%p77 bra 	$L__BB0_828;
	mov.b32 	%r326, 1;
	st.local.u32 	[%rd42], %r326;
$L__BB0_115:
	ld.global.u32 	%r40, [%rd4+152];
	setp.eq.s32 	%p78, %r40, 0;
	@%p78 bra 	$L__BB0_118;
	mul.wide.s32 	%rd272, %r40, 4;
	add.s64 	%rd43, %rd2, %rd272;
	ld.local.u32 	%r327, [%rd43];
	setp.ne.s32 	%p79, %r327, 0;
	@%p79 bra 	$L__BB0_828;
	mov.b32 	%r328, 1;
	st.local.u32 	[%rd43], %r328;
$L__BB0_118:
	ld.global.u32 	%r41, [%rd4+156];
	setp.eq.s32 	%p80, %r41, 0;
	@%p80 bra 	$L__BB0_121;
	mul.wide.s32 	%rd273, %r41, 4;
	add.s64 	%rd44, %rd2, %rd273;
	ld.local.u32 	%r329, [%rd44];
	setp.ne.s32 	%p81, %r329, 0;
	@%p81 bra 	$L__BB0_828;
	mov.b32 	%r330, 1;
	st.local.u32 	[%rd44], %r330;
$L__BB0_121:
	ld.global.u32 	%r42, [%rd4+160];
	setp.eq.s32 	%p82, %r42, 0;
	@%p82 bra 	$L__BB0_124;
	mul.wide.s32 	%rd274, %r42, 4;
	add.s64 	%rd45, %rd2, %rd274;
	ld.local.u32 	%r331, [%rd45];
	setp.ne.s32 	%p83, %r331, 0;
	@%p83 bra 	$L__BB0_828;
	mov.b32 	%r332, 1;
	st.local.u32 	[%rd45], %r332;
$L__BB0_124:
	ld.global.u32 	%r43, [%rd4+164];
	setp.eq.s32 	%p84, %r43, 0;
	@%p84 bra 	$L__BB0_127;
	mul.wide.s32 	%rd275, %r43, 4;
	add.s64 	%rd46, %rd2, %rd275;
	ld.local.u32 	%r333, [%rd46];
	setp.ne.s32 	%p85, %r333, 0;
	@%p85 bra 	$L__BB0_828;
	mov.b32 	%r334, 1;
	st.local.u32 	[%rd46], %r334;
$L__BB0_127:
	ld.global.u32 	%r44, [%rd4+168];
	setp.eq.s32 	%p86, %r44, 0;
	@%p86 bra 	$L__BB0_130;
	mul.wide.s32 	%rd276, %r44, 4;
	add.s64 	%rd47, %rd2, %rd276;
	ld.local.u32 	%r335, [%rd47];
	setp.ne.s32 	%p87, %r335, 0;
	@%p87 bra 	$L__BB0_828;
	mov.b32 	%r336, 1;
	st.local.u32 	[%rd47], %r336;
$L__BB0_130:
	ld.global.u32 	%r45, [%rd4+172];
	setp.eq.s32 	%p88, %r45, 0;
	@%p88 bra 	$L__BB0_133;
	mul.wide.s32 	%rd277, %r45, 4;
	add.s64 	%rd48, %rd2, %rd277;
	ld.local.u32 	%r337, [%rd48];
	setp.ne.s32 	%p89, %r337, 0;
	@%p89 bra 	$L__BB0_828;
	mov.b32 	%r338, 1;
	st.local.u32 	[%rd48], %r338;
$L__BB0_133:
	ld.global.u32 	%r46, [%rd4+176];
	setp.eq.s32 	%p90, %r46, 0;
	@%p90 bra 	$L__BB0_136;
	mul.wide.s32 	%rd278, %r46, 4;
	add.s64 	%rd49, %rd2, %rd278;
	ld.local.u32 	%r339, [%rd49];
	setp.ne.s32 	%p91, %r339, 0;
	@%p91 bra 	$L__BB0_828;
	mov.b32 	%r340, 1;
	st.local.u32 	[%rd49], %r340;
$L__BB0_136:
	mov.b32 	%r341, 0;
	st.local.u32 	[%rd2+4], %r341;
	st.local.v2.u32 	[%rd2+8], {%r341, %r341};
	st.local.v2.u32 	[%rd2+16], {%r341, %r341};
	st.local.v2.u32 	[%rd2+24], {%r341, %r341};
	st.local.v2.u32 	[%rd2+32], {%r341, %r341};
	ld.global.u32 	%r47, [%rd4+180];
	setp.eq.s32 	%p92, %r47, 0;
	@%p92 bra 	$L__BB0_139;
	mul.wide.s32 	%rd279, %r47, 4;
	add.s64 	%rd50, %rd2, %rd279;
	ld.local.u32 	%r342, [%rd50];
	setp.ne.s32 	%p93, %r342, 0;
	@%p93 bra 	$L__BB0_828;
	mov.b32 	%r343, 1;
	st.local.u32 	[%rd50], %r343;
$L__BB0_139:
	ld.global.u32 	%r48, [%rd4+184];
	setp.eq.s32 	%p94, %r48, 0;
	@%p94 bra 	$L__BB0_142;
	mul.wide.s32 	%rd280, %r48, 4;
	add.s64 	%rd51, %rd2, %rd280;
	ld.local.u32 	%r344, [%rd51];
	setp.ne.s32 	%p95, %r344, 0;
	@%p95 bra 	$L__BB0_828;
	mov.b32 	%r345, 1;
	st.local.u32 	[%rd51], %r345;
$L__BB0_142:
	ld.global.u32 	%r49, [%rd4+188];
	setp.eq.s32 	%p96, %r49, 0;
	@%p96 bra 	$L__BB0_145;
	mul.wide.s32 	%rd281, %r49, 4;
	add.s64 	%rd52, %rd2, %rd281;
	ld.local.u32 	%r346, [%rd52];
	setp.ne.s32 	%p97, %r346, 0;
	@%p97 bra 	$L__BB0_828;
	mov.b32 	%r347, 1;
	st.local.u32 	[%rd52], %r347;
$L__BB0_145:
	ld.global.u32 	%r50, [%rd4+192];
	setp.eq.s32 	%p98, %r50, 0;
	@%p98 bra 	$L__BB0_148;
	mul.wide.s32 	%rd282, %r50, 4;
	add.s64 	%rd53, %rd2, %rd282;
	ld.local.u32 	%r348, [%rd53];
	setp.ne.s32 	%p99, %r348, 0;
	@%p99 bra 	$L__BB0_828;
	mov.b32 	%r349, 1;
	st.local.u32 	[%rd53], %r349;
$L__BB0_148:
	ld.global.u32 	%r51, [%rd4+196];
	setp.eq.s32 	%p100, %r51, 0;
	@%p100 bra 	$L__BB0_151;
	mul.wide.s32 	%rd283, %r51, 4;
	add.s64 	%rd54, %rd2, %rd283;
	ld.local.u32 	%r350, [%rd54];
	setp.ne.s32 	%p101, %r350, 0;
	@%p101 bra 	$L__BB0_828;
	mov.b32 	%r351, 1;
	st.local.u32 	[%rd54], %r351;
$L__BB0_151:
	ld.global.u32 	%r52, [%rd4+200];
	setp.eq.s32 	%p102, %r52, 0;
	@%p102 bra 	$L__BB0_154;
	mul.wide.s32 	%rd284, %r52, 4;
	add.s64 	%rd55, %rd2, %rd284;
	ld.local.u32 	%r352, [%rd55];
	setp.ne.s32 	%p103, %r352, 0;
	@%p103 bra 	$L__BB0_828;
	mov.b32 	%r353, 1;
	st.local.u32 	[%rd55], %r353;
$L__BB0_154:
	ld.global.u32 	%r53, [%rd4+204];
	setp.eq.s32 	%p104, %r53, 0;
	@%p104 bra 	$L__BB0_157;
	mul.wide.s32 	%rd285, %r53, 4;
	add.s64 	%rd56, %rd2, %rd285;
	ld.local.u32 	%r354, [%rd56];
	setp.ne.s32 	%p105, %r354, 0;
	@%p105 bra 	$L__BB0_828;
	mov.b32 	%r355, 1;
	st.local.u32 	[%rd56], %r355;
$L__BB0_157:
	ld.global.u32 	%r54, [%rd4+208];
	setp.eq.s32 	%p106, %r54, 0;
	@%p106 bra 	$L__BB0_160;
	mul.wide.s32 	%rd286, %r54, 4;
	add.s64 	%rd57, %rd2, %rd286;
	ld.local.u32 	%r356, [%rd57];
	setp.ne.s32 	%p107, %r356, 0;
	@%p107 bra 	$L__BB0_828;
	mov.b32 	%r357, 1;
	st.local.u32 	[%rd57], %r357;
$L__BB0_160:
	ld.global.u32 	%r55, [%rd4+212];
	setp.eq.s32 	%p108, %r55, 0;
	@%p108 bra 	$L__BB0_163;
	mul.wide.s32 	%rd287, %r55, 4;
	add.s64 	%rd58, %rd2, %rd287;
	ld.local.u32 	%r358, [%rd58];
	setp.ne.s32 	%p109, %r358, 0;
	@%p109 bra 	$L__BB0_828;
	mov.b32 	%r359, 1;
	st.local.u32 	[%rd58], %r359;
$L__BB0_163:
	mov.b32 	%r360, 0;
	st.local.u32 	[%rd2+4], %r360;
	st.local.v2.u32 	[%rd2+8], {%r360, %r360};
	st.local.v2.u32 	[%rd2+16], {%r360, %r360};
	st.local.v2.u32 	[%rd2+24], {%r360, %r360};
	st.local.v2.u32 	[%rd2+32], {%r360, %r360};
	ld.global.u32 	%r56, [%rd4+216];
	setp.eq.s32 	%p110, %r56, 0;
	@%p110 bra 	$L__BB0_166;
	mul.wide.s32 	%rd288, %r56, 4;
	add.s64 	%rd59, %rd2, %rd288;
	ld.local.u32 	%r361, [%rd59];
	setp.ne.s32 	%p111, %r361, 0;
	@%p111 bra 	$L__BB0_828;
	mov.b32 	%r362, 1;
	st.local.u32 	[%rd59], %r362;
$L__BB0_166:
	ld.global.u32 	%r57, [%rd4+220];
	setp.eq.s32 	%p112, %r57, 0;
	@%p112 bra 	$L__BB0_169;
	mul.wide.s32 	%rd289, %r57, 4;
	add.s64 	%rd60, %rd2, %rd289;
	ld.local.u32 	%r363, [%rd60];
	setp.ne.s32 	%p113, %r363, 0;
	@%p113 bra 	$L__BB0_828;
	mov.b32 	%r364, 1;
	st.local.u32 	[%rd60], %r364;
$L__BB0_169:
	ld.global.u32 	%r58, [%rd4+224];
	setp.eq.s32 	%p114, %r58, 0;
	@%p114 bra 	$L__BB0_172;
	mul.wide.s32 	%rd290, %r58, 4;
	add.s64 	%rd61, %rd2, %rd290;
	ld.local.u32 	%r365, [%rd61];
	setp.ne.s32 	%p115, %r365, 0;
	@%p115 bra 	$L__BB0_828;
	mov.b32 	%r366, 1;
	st.local.u32 	[%rd61], %r366;
$L__BB0_172:
	ld.global.u32 	%r59, [%rd4+228];
	setp.eq.s32 	%p116, %r59, 0;
	@%p116 bra 	$L__BB0_175;
	mul.wide.s32 	%rd291, %r59, 4;
	add.s64 	%rd62, %rd2, %rd291;
	ld.local.u32 	%r367, [%rd62];
	setp.ne.s32 	%p117, %r367, 0;
	@%p117 bra 	$L__BB0_828;
	mov.b32 	%r368, 1;
	st.local.u32 	[%rd62], %r368;
$L__BB0_175:
	ld.global.u32 	%r60, [%rd4+232];
	setp.eq.s32 	%p118, %r60, 0;
	@%p118 bra 	$L__BB0_178;
	mul.wide.s32 	%rd292, %r60, 4;
	add.s64 	%rd63, %rd2, %rd292;
	ld.local.u32 	%r369, [%rd63];
	setp.ne.s32 	%p119, %r369, 0;
	@%p119 bra 	$L__BB0_828;
	mov.b32 	%r370, 1;
	st.local.u32 	[%rd63], %r370;
$L__BB0_178:
	ld.global.u32 	%r61, [%rd4+236];
	setp.eq.s32 	%p120, %r61, 0;
	@%p120 bra 	$L__BB0_181;
	mul.wide.s32 	%rd293, %r61, 4;
	add.s64 	%rd64, %rd2, %rd293;
	ld.local.u32 	%r371, [%rd64];
	setp.ne.s32 	%p121, %r371, 0;
	@%p121 bra 	$L__BB0_828;
	mov.b32 	%r372, 1;
	st.local.u32 	[%rd64], %r372;
$L__BB0_181:
	ld.global.u32 	%r62, [%rd4+240];
	setp.eq.s32 	%p122, %r62, 0;
	@%p122 bra 	$L__BB0_184;
	mul.wide.s32 	%rd294, %r62, 4;
	add.s64 	%rd65, %rd2, %rd294;
	ld.local.u32 	%r373, [%rd65];
	setp.ne.s32 	%p123, %r373, 0;
	@%p123 bra 	$L__BB0_828;
	mov.b32 	%r374, 1;
	st.local.u32 	[%rd65], %r374;
$L__BB0_184:
	ld.global.u32 	%r63, [%rd4+244];
	setp.eq.s32 	%p124, %r63, 0;
	@%p124 bra 	$L__BB0_187;
	mul.wide.s32 	%rd295, %r63, 4;
	add.s64 	%rd66, %rd2, %rd295;
	ld.local.u32 	%r375, [%rd66];
	setp.ne.s32 	%p125, %r375, 0;
	@%p125 bra 	$L__BB0_828;
	mov.b32 	%r376, 1;
	st.local.u32 	[%rd66], %r376;
$L__BB0_187:
	ld.global.u32 	%r64, [%rd4+248];
	setp.eq.s32 	%p126, %r64, 0;
	@%p126 bra 	$L__BB0_190;
	mul.wide.s32 	%rd296, %r64, 4;
	add.s64 	%rd67, %rd2, %rd296;
	ld.local.u32 	%r377, [%rd67];
	setp.ne.s32 	%p127, %r377, 0;
	@%p127 bra 	$L__BB0_828;
	mov.b32 	%r378, 1;
	st.local.u32 	[%rd67], %r378;
$L__BB0_190:
	mov.b32 	%r379, 0;
	st.local.u32 	[%rd2+4], %r379;
	st.local.v2.u32 	[%rd2+8], {%r379, %r379};
	st.local.v2.u32 	[%rd2+16], {%r379, %r379};
	st.local.v2.u32 	[%rd2+24], {%r379, %r379};
	st.local.v2.u32 	[%rd2+32], {%r379, %r379};
	ld.global.u32 	%r65, [%rd4+252];
	setp.eq.s32 	%p128, %r65, 0;
	@%p128 bra 	$L__BB0_193;
	mul.wide.s32 	%rd297, %r65, 4;
	add.s64 	%rd68, %rd2, %rd297;
	ld.local.u32 	%r380, [%rd68];
	setp.ne.s32 	%p129, %r380, 0;
	@%p129 bra 	$L__BB0_828;
	mov.b32 	%r381, 1;
	st.local.u32 	[%rd68], %r381;
$L__BB0_193:
	ld.global.u32 	%r66, [%rd4+256];
	setp.eq.s32 	%p130, %r66, 0;
	@%p130 bra 	$L__BB0_196;
	mul.wide.s32 	%rd298, %r66, 4;
	add.s64 	%rd69, %rd2, %rd298;
	ld.local.u32 	%r382, [%rd69];
	setp.ne.s32 	%p131, %r382, 0;
	@%p131 bra 	$L__BB0_828;
	mov.b32 	%r383, 1;
	st.local.u32 	[%rd69], %r383;
$L__BB0_196:
	ld.global.u32 	%r67, [%rd4+260];
	setp.eq.s32 	%p132, %r67, 0;
	@%p132 bra 	$L__BB0_199;
	mul.wide.s32 	%rd299, %r67, 4;
	add.s64 	%rd300, %rd2, %rd299;
	ld.local.u32 	%r384, [%rd300];
	setp.ne.s32 	%p133, %r384, 0;
	@%p133 bra 	$L__BB0_828;
	mov.b32 	%r385, 1;
	st.local.u32 	[%rd300], %r385;
$L__BB0_199:
	ld.global.u32 	%r68, [%rd4+264];
	setp.eq.s32 	%p134, %r68, 0;
	@%p134 bra 	$L__BB0_202;
	mul.wide.s32 	%rd303, %r68, 4;
	add.s64 	%rd304, %rd2, %rd303;
	ld.local.u32 	%r386, [%rd304];
	setp.ne.s32 	%p135, %r386, 0;
	@%p135 bra 	$L__BB0_828;
	mov.b32 	%r387, 1;
	st.local.u32 	[%rd304], %r387;
$L__BB0_202:
	ld.global.u32 	%r69, [%rd4+268];
	setp.eq.s32 	%p136, %r69, 0;
	@%p136 bra 	$L__BB0_205;
	mul.wide.s32 	%rd307, %r69, 4;
	add.s64 	%rd308, %rd2, %rd307;
	ld.local.u32 	%r388, [%rd308];
	setp.ne.s32 	%p137, %r388, 0;
	@%p137 bra 	$L__BB0_828;
	mov.b32 	%r389, 1;
	st.local.u32 	[%rd308], %r389;
$L__BB0_205:
	ld.global.u32 	%r70, [%rd4+272];
	setp.eq.s32 	%p138, %r70, 0;
	@%p138 bra 	$L__BB0_208;
	mul.wide.s32 	%rd311, %r70, 4;
	add.s64 	%rd312, %rd2, %rd311;
	ld.local.u32 	%r390, [%rd312];
	setp.ne.s32 	%p139, %r390, 0;
	@%p139 bra 	$L__BB0_828;
	mov.b32 	%r391, 1;
	st.local.u32 	[%rd312], %r391;
$L__BB0_208:
	ld.global.u32 	%r71, [%rd4+276];
	setp.eq.s32 	%p140, %r71, 0;
	@%p140 bra 	$L__BB0_211;
	mul.wide.s32 	%rd315, %r71, 4;
	add.s64 	%rd316, %rd2, %rd315;
	ld.local.u32 	%r392, [%rd316];
	setp.ne.s32 	%p141, %r392, 0;
	@%p141 bra 	$L__BB0_828;
	mul.wide.s32 	%rd317, %r71, 4;
	add.s64 	%rd318, %rd2, %rd317;
	mov.b32 	%r393, 1;
	st.local.u32 	[%rd318], %r393;
$L__BB0_211:
	ld.global.u32 	%r72, [%rd4+280];
	setp.eq.s32 	%p142, %r72, 0;
	@%p142 bra 	$L__BB0_214;
	mul.wide.s32 	%rd319, %r72, 4;
	add.s64 	%rd320, %rd2, %rd319;
	ld.local.u32 	%r394, [%rd320];
	setp.ne.s32 	%p143, %r394, 0;
	@%p143 bra 	$L__BB0_828;
	mul.wide.s32 	%rd321, %r72, 4;
	add.s64 	%rd322, %rd2, %rd321;
	mov.b32 	%r395, 1;
	st.local.u32 	[%rd322], %r395;
$L__BB0_214:
	ld.global.u32 	%r73, [%rd4+284];
	setp.eq.s32 	%p144, %r73, 0;
	@%p144 bra 	$L__BB0_217;
	mul.wide.s32 	%rd323, %r73, 4;
	add.s64 	%rd324, %rd2, %rd323;
	ld.local.u32 	%r396, [%rd324];
	setp.ne.s32 	%p145, %r396, 0;
	@%p145 bra 	$L__BB0_828;
	mul.wide.s32 	%rd325, %r73, 4;
	add.s64 	%rd326, %rd2, %rd325;
	mov.b32 	%r397, 1;
	st.local.u32 	[%rd326], %r397;
$L__BB0_217:
	mov.b32 	%r398, 0;
	st.local.u32 	[%rd2+4], %r398;
	st.local.v2.u32 	[%rd2+8], {%r398, %r398};
	st.local.v2.u32 	[%rd2+16], {%r398, %r398};
	st.local.v2.u32 	[%rd2+24], {%r398, %r398};
	st.local.v2.u32 	[%rd2+32], {%r398, %r398};
	ld.global.u32 	%r74, [%rd4+288];
	setp.eq.s32 	%p146, %r74, 0;
	@%p146 bra 	$L__BB0_220;
	mul.wide.s32 	%rd327, %r74, 4;
	add.s64 	%rd328, %rd2, %rd327;
	ld.local.u32 	%r399, [%rd328];
	setp.ne.s32 	%p147, %r399, 0;
	@%p147 bra 	$L__BB0_828;
	mul.wide.s32 	%rd329, %r74, 4;
	add.s64 	%rd330, %rd2, %rd329;
	mov.b32 	%r400, 1;
	st.local.u32 	[%rd330], %r400;
$L__BB0_220:
	ld.global.u32 	%r75, [%rd4+292];
	setp.eq.s32 	%p148, %r75, 0;
	@%p148 bra 	$L__BB0_223;
	mul.wide.s32 	%rd331, %r75, 4;
	add.s64 	%rd332, %rd2, %rd331;
	ld.local.u32 	%r401, [%rd332];
	setp.ne.s32 	%p149, %r401, 0;
	@%p149 bra 	$L__BB0_828;
	mul.wide.s32 	%rd333, %r75, 4;
	add.s64 	%rd334, %rd2, %rd333;
	mov.b32 	%r402, 1;
	st.local.u32 	[%rd334], %r402;
$L__BB0_223:
	ld.global.u32 	%r76, [%rd4+296];
	setp.eq.s32 	%p150, %r76, 0;
	@%p150 bra 	$L__BB0_226;
	mul.wide.s32 	%rd335, %r76, 4;
	add.s64 	%rd336, %rd2, %rd335;
	ld.local.u32 	%r403, [%rd336];
	setp.ne.s32 	%p151, %r403, 0;
	@%p151 bra 	$L__BB0_828;
	mul.wide.s32 	%rd337, %r76, 4;
	add.s64 	%rd338, %rd2, %rd337;
	mov.b32 	%r404, 1;
	st.local.u32 	[%rd338], %r404;
$L__BB0_226:
	ld.global.u32 	%r77, [%rd4+300];
	setp.eq.s32 	%p152, %r77, 0;
	@%p152 bra 	$L__BB0_229;
	mul.wide.s32 	%rd339, %r77, 4;
	add.s64 	%rd340, %rd2, %rd339;
	ld.local.u32 	%r405, [%rd340];
	setp.ne.s32 	%p153, %r405, 0;
	@%p153 bra 	$L__BB0_828;
	mul.wide.s32 	%rd341, %r77, 4;
	add.s64 	%rd342, %rd2, %rd341;
	mov.b32 	%r406, 1;
	st.local.u32 	[%rd342], %r406;
$L__BB0_229:
	ld.global.u32 	%r78, [%rd4+304];
	setp.eq.s32 	%p154, %r78, 0;
	@%p154 bra 	$L__BB0_232;
	mul.wide.s32 	%rd343, %r78, 4;
	add.s64 	%rd344, %rd2, %rd343;
	ld.local.u32 	%r407, [%rd344];
	setp.ne.s32 	%p155, %r407, 0;
	@%p155 bra 	$L__BB0_828;
	mul.wide.s32 	%rd345, %r78, 4;
	add.s64 	%rd346, %rd2, %rd345;
	mov.b32 	%r408, 1;
	st.local.u32 	[%rd346], %r408;
$L__BB0_232:
	ld.global.u32 	%r79, [%rd4+308];
	setp.eq.s32 	%p156, %r79, 0;
	@%p156 bra 	$L__BB0_235;
	mul.wide.s32 	%rd347, %r79, 4;
	add.s64 	%rd348, %rd2, %rd347;
	ld.local.u32 	%r409, [%rd348];
	setp.ne.s32 	%p157, %r409, 0;
	@%p157 bra 	$L__BB0_828;
	mul.wide.s32 	%rd349, %r79, 4;
	add.s64 	%rd350, %rd2, %rd349;
	mov.b32 	%r410, 1;
	st.local.u32 	[%rd350], %r410;
$L__BB0_235:
	ld.global.u32 	%r80, [%rd4+312];
	setp.eq.s32 	%p158, %r80, 0;
	@%p158 bra 	$L__BB0_238;
	mul.wide.s32 	%rd351, %r80, 4;
	add.s64 	%rd352, %rd2, %rd351;
	ld.local.u32 	%r411, [%rd352];
	setp.ne.s32 	%p159, %r411, 0;
	@%p159 bra 	$L__BB0_828;
	mul.wide.s32 	%rd353, %r80, 4;
	add.s64 	%rd354, %rd2, %rd353;
	mov.b32 	%r412, 1;
	st.local.u32 	[%rd354], %r412;
$L__BB0_238:
	ld.global.u32 	%r81, [%rd4+316];
	setp.eq.s32 	%p160, %r81, 0;
	@%p160 bra 	$L__BB0_241;
	mul.wide.s32 	%rd355, %r81, 4;
	add.s64 	%rd356, %rd2, %rd355;
	ld.local.u32 	%r413, [%rd356];
	setp.ne.s32 	%p161, %r413, 0;
	@%p161 bra 	$L__BB0_828;
	mul.wide.s32 	%rd357, %r81, 4;
	add.s64 	%rd358, %rd2, %rd357;
	mov.b32 	%r414, 1;
	st.local.u32 	[%rd358], %r414;
$L__BB0_241:
	ld.global.u32 	%r82, [%rd4+320];
	setp.eq.s32 	%p162, %r82, 0;
	@%p162 bra 	$L__BB0_244;
	mul.wide.s32 	%rd359, %r82, 4;
	add.s64 	%rd360, %rd2, %rd359;
	ld.local.u32 	%r415, [%rd360];
	setp.ne.s32 	%p163, %r415, 0;
	@%p163 bra 	$L__BB0_828;
	mul.wide.s32 	%rd361, %r82, 4;
	add.s64 	%rd362, %rd2, %rd361;
	mov.b32 	%r416, 1;
	st.local.u32 	[%rd362], %r416;
$L__BB0_244:
	setp.eq.s32 	%p164, %r2, 0;
	mov.b32 	%r417, 0;
	st.local.u32 	[%rd2], %r417;
	st.local.u32 	[%rd3+4], %r417;
	st.local.v2.u32 	[%rd3+8], {%r417, %r417};
	st.local.v2.u32 	[%rd3+16], {%r417, %r417};
	st.local.v2.u32 	[%rd3+24], {%r417, %r417};
	st.local.v2.u32 	[%rd3+32], {%r417, %r417};
	@%p164 bra 	$L__BB0_247;
	mul.wide.s32 	%rd363, %r2, 4;
	add.s64 	%rd364, %rd3, %rd363;
	ld.local.u32 	%r418, [%rd364];
	setp.ne.s32 	%p165, %r418, 0;
	@%p165 bra 	$L__BB0_828;
	mul.wide.s32 	%rd365, %r2, 4;
	add.s64 	%rd366, %rd3, %rd365;
	mov.b32 	%r419, 1;
	st.local.u32 	[%rd366], %r419;
$L__BB0_247:
	setp.eq.s32 	%p166, %r11, 0;
	@%p166 bra 	$L__BB0_250;
	mul.wide.s32 	%rd367, %r11, 4;
	add.s64 	%rd368, %rd3, %rd367;
	ld.local.u32 	%r420, [%rd368];
	setp.ne.s32 	%p167, %r420, 0;
	@%p167 bra 	$L__BB0_828;
	mul.wide.s32 	%rd369, %r11, 4;
	add.s64 	%rd370, %rd3, %rd369;
	mov.b32 	%r421, 1;
	st.local.u32 	[%rd370], %r421;
$L__BB0_250:
	setp.eq.s32 	%p168, %r20, 0;
	@%p168 bra 	$L__BB0_253;
	mul.wide.s32 	%rd371, %r20, 4;
	add.s64 	%rd372, %rd3, %rd371;
	ld.local.u32 	%r422, [%rd372];
	setp.ne.s32 	%p169, %r422, 0;
	@%p169 bra 	$L__BB0_828;
	mul.wide.s32 	%rd373, %r20, 4;
	add.s64 	%rd374, %rd3, %rd373;
	mov.b32 	%r423, 1;
	st.local.u32 	[%rd374], %r423;
$L__BB0_253:
	setp.eq.s32 	%p170, %r29, 0;
	@%p170 bra 	$L__BB0_256;
	mul.wide.s32 	%rd375, %r29, 4;
	add.s64 	%rd376, %rd3, %rd375;
	ld.local.u32 	%r424, [%rd376];
	setp.ne.s32 	%p171, %r424, 0;
	@%p171 bra 	$L__BB0_828;
	mul.wide.s32 	%rd377, %r29, 4;
	add.s64 	%rd378, %rd3, %rd377;
	mov.b32 	%r425, 1;
	st.local.u32 	[%rd378], %r425;
$L__BB0_256:
	setp.eq.s32 	%p172, %r38, 0;
	@%p172 bra 	$L__BB0_259;
	mul.wide.s32 	%rd379, %r38, 4;
	add.s64 	%rd380, %rd3, %rd379;
	ld.local.u32 	%r426, [%rd380];
	setp.ne.s32 	%p173, %r426, 0;
	@%p173 bra 	$L__BB0_828;
	mul.wide.s32 	%rd381, %r38, 4;
	add.s64 	%rd382, %rd3, %rd381;
	mov.b32 	%r427, 1;
	st.local.u32 	[%rd382], %r427;
$L__BB0_259:
	setp.eq.s32 	%p174, %r47, 0;
	@%p174 bra 	$L__BB0_262;
	mul.wide.s32 	%rd383, %r47, 4;
	add.s64 	%rd384, %rd3, %rd383;
	ld.local.u32 	%r428, [%rd384];
	setp.ne.s32 	%p175, %r428, 0;
	@%p175 bra 	$L__BB0_828;
	mul.wide.s32 	%rd385, %r47, 4;
	add.s64 	%rd386, %rd3, %rd385;
	mov.b32 	%r429, 1;
	st.local.u32 	[%rd386], %r429;
$L__BB0_262:
	setp.eq.s32 	%p176, %r56, 0;
	@%p176 bra 	$L__BB0_265;
	mul.wide.s32 	%rd387, %r56, 4;
	add.s64 	%rd388, %rd3, %rd387;
	ld.local.u32 	%r430, [%rd388];
	setp.ne.s32 	%p177, %r430, 0;
	@%p177 bra 	$L__BB0_828;
	mul.wide.s32 	%rd389, %r56, 4;
	add.s64 	%rd390, %rd3, %rd389;
	mov.b32 	%r431, 1;
	st.local.u32 	[%rd390], %r431;
$L__BB0_265:
	@%p128 bra 	$L__BB0_268;
	mul.wide.s32 	%rd391, %r65, 4;
	add.s64 	%rd392, %rd3, %rd391;
	ld.local.u32 	%r432, [%rd392];
	setp.ne.s32 	%p179, %r432, 0;
	@%p179 bra 	$L__BB0_828;
	mul.wide.s32 	%rd393, %r65, 4;
	add.s64 	%rd394, %rd3, %rd393;
	mov.b32 	%r433, 1;
	st.local.u32 	[%rd394], %r433;
$L__BB0_268:
	@%p146 bra 	$L__BB0_271;
	mul.wide.s32 	%rd395, %r74, 4;
	add.s64 	%rd396, %rd3, %rd395;
	ld.local.u32 	%r434, [%rd396];
	setp.ne.s32 	%p181, %r434, 0;
	@%p181 bra 	$L__BB0_828;
	mul.wide.s32 	%rd397, %r74, 4;
	add.s64 	%rd398, %rd3, %rd397;
	mov.b32 	%r435, 1;
	st.local.u32 	[%rd398], %r435;
$L__BB0_271:
	setp.eq.s32 	%p182, %r3, 0;
	mov.b32 	%r436, 0;
	st.local.u32 	[%rd3+4], %r436;
	st.local.v2.u32 	[%rd3+8], {%r436, %r436};
	st.local.v2.u32 	[%rd3+16], {%r436, %r436};
	st.local.v2.u32 	[%rd3+24], {%r436, %r436};
	st.local.v2.u32 	[%rd3+32], {%r436, %r436};
	@%p182 bra 	$L__BB0_274;
	mul.wide.s32 	%rd399, %r3, 4;
	add.s64 	%rd400, %rd3, %rd399;
	ld.local.u32 	%r437, [%rd400];
	setp.ne.s32 	%p183, %r437, 0;
	@%p183 bra 	$L__BB0_828;
	mul.wide.s32 	%rd401, %r3, 4;
	add.s64 	%rd402, %rd3, %rd401;
	mov.b32 	%r438, 1;
	st.local.u32 	[%rd402], %r438;
$L__BB0_274:
	setp.eq.s32 	%p184, %r12, 0;
	@%p184 bra 	$L__BB0_277;
	mul.wide.s32 	%rd403, %r12, 4;
	add.s64 	%rd404, %rd3, %rd403;
	ld.local.u32 	%r439, [%rd404];
	setp.ne.s32 	%p185, %r439, 0;
	@%p185 bra 	$L__BB0_828;
	mul.wide.s32 	%rd405, %r12, 4;
	add.s64 	%rd406, %rd3, %rd405;
	mov.b32 	%r440, 1;
	st.local.u32 	[%rd406], %r440;
$L__BB0_277:
	setp.eq.s32 	%p186, %r21, 0;
	@%p186 bra 	$L__BB0_280;
	mul.wide.s32 	%rd407, %r21, 4;
	add.s64 	%rd408, %rd3, %rd407;
	ld.local.u32 	%r441, [%rd408];
	setp.ne.s32 	%p187, %r441, 0;
	@%p187 bra 	$L__BB0_828;
	mov.b32 	%r442, 1;
	st.local.u32 	[%rd408], %r442;
$L__BB0_280:
	setp.eq.s32 	%p188, %r30, 0;
	@%p188 bra 	$L__BB0_283;
	mul.wide.s32 	%rd411, %r30, 4;
	add.s64 	%rd412, %rd3, %rd411;
	ld.local.u32 	%r443, [%rd412];
	setp.ne.s32 	%p189, %r443, 0;
	@%p189 bra 	$L__BB0_828;
	mov.b32 	%r444, 1;
	st.local.u32 	[%rd412], %r444;
$L__BB0_283:
	setp.eq.s32 	%p190, %r39, 0;
	@%p190 bra 	$L__BB0_286;
	mul.wide.s32 	%rd415, %r39, 4;
	add.s64 	%rd416, %rd3, %rd415;
	ld.local.u32 	%r445, [%rd416];
	setp.ne.s32 	%p191, %r445, 0;
	@%p191 bra 	$L__BB0_828;
	mov.b32 	%r446, 1;
	st.local.u32 	[%rd416], %r446;
$L__BB0_286:
	setp.eq.s32 	%p192, %r48, 0;
	@%p192 bra 	$L__BB0_289;
	mul.wide.s32 	%rd419, %r48, 4;
	add.s64 	%rd420, %rd3, %rd419;
	ld.local.u32 	%r447, [%rd420];
	setp.ne.s32 	%p193, %r447, 0;
	@%p193 bra 	$L__BB0_828;
	mov.b32 	%r448, 1;
	st.local.u32 	[%rd420], %r448;
$L__BB0_289:
	setp.eq.s32 	%p194, %r57, 0;
	@%p194 bra 	$L__BB0_292;
	mul.wide.s32 	%rd423, %r57, 4;
	add.s64 	%rd70, %rd3, %rd423;
	ld.local.u32 	%r449, [%rd70];
	setp.ne.s32 	%p195, %r449, 0;
	@%p195 bra 	$L__BB0_828;
	mov.b32 	%r450, 1;
	st.local.u32 	[%rd70], %r450;
$L__BB0_292:
	@%p130 bra 	$L__BB0_295;
	mul.wide.s32 	%rd424, %r66, 4;
	add.s64 	%rd71, %rd3, %rd424;
	ld.local.u32 	%r451, [%rd71];
	setp.ne.s32 	%p197, %r451, 0;
	@%p197 bra 	$L__BB0_828;
	mov.b32 	%r452, 1;
	st.local.u32 	[%rd71], %r452;
$L__BB0_295:
	@%p148 bra 	$L__BB0_298;
	mul.wide.s32 	%rd425, %r75, 4;
	add.s64 	%rd72, %rd3, %rd425;
	ld.local.u32 	%r453, [%rd72];
	setp.ne.s32 	%p199, %r453, 0;
	@%p199 bra 	$L__BB0_828;
	mov.b32 	%r454, 1;
	st.local.u32 	[%rd72], %r454;
$L__BB0_298:
	setp.eq.s32 	%p200, %r4, 0;
	mov.b32 	%r455, 0;
	st.local.u32 	[%rd3+4], %r455;
	st.local.v2.u32 	[%rd3+8], {%r455, %r455};
	st.local.v2.u32 	[%rd3+16], {%r455, %r455};
	st.local.v2.u32 	[%rd3+24], {%r455, %r455};
	st.local.v2.u32 	[%rd3+32], {%r455, %r455};
	@%p200 bra 	$L__BB0_301;
	mul.wide.s32 	%rd426, %r4, 4;
	add.s64 	%rd73, %rd3, %rd426;
	ld.local.u32 	%r456, [%rd73];
	setp.ne.s32 	%p201, %r456, 0;
	@%p201 bra 	$L__BB0_828;
	mov.b32 	%r457, 1;
	st.local.u32 	[%rd73], %r457;
$L__BB0_301:
	setp.eq.s32 	%p202, %r13, 0;
	@%p202 bra 	$L__BB0_304;
	mul.wide.s32 	%rd427, %r13, 4;
	add.s64 	%rd74, %rd3, %rd427;
	ld.local.u32 	%r458, [%rd74];
	setp.ne.s32 	%p203, %r458, 0;
	@%p203 bra 	$L__BB0_828;
	mov.b32 	%r459, 1;
	st.local.u32 	[%rd74], %r459;
$L__BB0_304:
	setp.eq.s32 	%p204, %r22, 0;
	@%p204 bra 	$L__BB0_307;
	mul.wide.s32 	%rd428, %r22, 4;
	add.s64 	%rd75, %rd3, %rd428;
	ld.local.u32 	%r460, [%rd75];
	setp.ne.s32 	%p205, %r460, 0;
	@%p205 bra 	$L__BB0_828;
	mov.b32 	%r461, 1;
	st.local.u32 	[%rd75], %r461;
$L__BB0_307:
	setp.eq.s32 	%p206, %r31, 0;
	@%p206 bra 	$L__BB0_310;
	mul.wide.s32 	%rd429, %r31, 4;
	add.s64 	%rd76, %rd3, %rd429;
	ld.local.u32 	%r462, [%rd76];
	setp.ne.s32 	%p207, %r462, 0;
	@%p207 bra 	$L__BB0_828;
	mov.b32 	%r463, 1;
	st.local.u32 	[%rd76], %r463;
$L__BB0_310:
	setp.eq.s32 	%p208, %r40, 0;
	@%p208 bra 	$L__BB0_313;
	mul.wide.s32 	%rd430, %r40, 4;
	add.s64 	%rd77, %rd3, %rd430;
	ld.local.u32 	%r464, [%rd77];
	setp.ne.s32 	%p209, %r464, 0;
	@%p209 bra 	$L__BB0_828;
	mov.b32 	%r465, 1;
	st.local.u32 	[%rd77], %r465;
$L__BB0_313:
	setp.eq.s32 	%p210, %r49, 0;
	@%p210 bra 	$L__BB0_316;
	mul.wide.s32 	%rd431, %r49, 4;
	add.s64 	%rd78, %rd3, %rd431;
	ld.local.u32 	%r466, [%rd78];
	setp.ne.s32 	%p211, %r466, 0;
	@%p211 bra 	$L__BB0_828;
	mov.b32 	%r467, 1;
	st.local.u32 	[%rd78], %r467;
$L__BB0_316:
	setp.eq.s32 	%p212, %r58, 0;
	@%p212 bra 	$L__BB0_319;
	mul.wide.s32 	%rd432, %r58, 4;
	add.s64 	%rd79, %rd3, %rd432;
	ld.local.u32 	%r468, [%rd79];
	setp.ne.s32 	%p213, %r468, 0;
	@%p213 bra 	$L__BB0_828;
	mov.b32 	%r469, 1;
	st.local.u32 	[%rd79], %r469;
$L__BB0_319:
	setp.eq.s32 	%p214, %r67, 0;
	@%p214 bra 	$L__BB0_322;
	mul.wide.s32 	%rd433, %r67, 4;
	add.s64 	%rd80, %rd3, %rd433;
	ld.local.u32 	%r470, [%rd80];
	setp.ne.s32 	%p215, %r470, 0;
	@%p215 bra 	$L__BB0_828;
	mov.b32 	%r471, 1;
	st.local.u32 	[%rd80], %r471;
$L__BB0_322:
	setp.eq.s32 	%p216, %r76, 0;
	@%p216 bra 	$L__BB0_325;
	mul.wide.s32 	%rd434, %r76, 4;
	add.s64 	%rd81, %rd3, %rd434;
	ld.local.u32 	%r472, [%rd81];
	setp.ne.s32 	%p217, %r472, 0;
	@%p217 bra 	$L__BB0_828;
	mov.b32 	%r473, 1;
	st.local.u32 	[%rd81], %r473;
$L__BB0_325:
	setp.eq.s32 	%p218, %r5, 0;
	mov.b32 	%r474, 0;
	st.local.u32 	[%rd3+4], %r474;
	st.local.v2.u32 	[%rd3+8], {%r474, %r474};
	st.local.v2.u32 	[%rd3+16], {%r474, %r474};
	st.local.v2.u32 	[%rd3+24], {%r474, %r474};
	st.local.v2.u32 	[%rd3+32], {%r474, %r474};
	@%p218 bra 	$L__BB0_328;
	mul.wide.s32 	%rd435, %r5, 4;
	add.s64 	%rd82, %rd3, %rd435;
	ld.local.u32 	%r475, [%rd82];
	setp.ne.s32 	%p219, %r475, 0;
	@%p219 bra 	$L__BB0_828;
	mov.b32 	%r476, 1;
	st.local.u32 	[%rd82], %r476;
$L__BB0_328:
	setp.eq.s32 	%p220, %r14, 0;
	@%p220 bra 	$L__BB0_331;
	mul.wide.s32 	%rd436, %r14, 4;
	add.s64 	%rd83, %rd3, %rd436;
	ld.local.u32 	%r477, [%rd83];
	setp.ne.s32 	%p221, %r477, 0;
	@%p221 bra 	$L__BB0_828;
	mov.b32 	%r478, 1;
	st.local.u32 	[%rd83], %r478;
$L__BB0_331:
	setp.eq.s32 	%p222, %r23, 0;
	@%p222 bra 	$L__BB0_334;
	mul.wide.s32 	%rd437, %r23, 4;
	add.s64 	%rd84, %rd3, %rd437;
	ld.local.u32 	%r479, [%rd84];
	setp.ne.s32 	%p223, %r479, 0;
	@%p223 bra 	$L__BB0_828;
	mov.b32 	%r480, 1;
	st.local.u32 	[%rd84], %r480;
$L__BB0_334:
	setp.eq.s32 	%p224, %r32, 0;
	@%p224 bra 	$L__BB0_337;
	mul.wide.s32 	%rd438, %r32, 4;
	add.s64 	%rd85, %rd3, %rd438;
	ld.local.u32 	%r481, [%rd85];
	setp.ne.s32 	%p225, %r481, 0;
	@%p225 bra 	$L__BB0_828;
	mov.b32 	%r482, 1;
	st.local.u32 	[%rd85], %r482;
$L__BB0_337:
	setp.eq.s32 	%p226, %r41, 0;
	@%p226 bra 	$L__BB0_340;
	mul.wide.s32 	%rd439, %r41, 4;
	add.s64 	%rd86, %rd3, %rd439;
	ld.local.u32 	%r483, [%rd86];
	setp.ne.s32 	%p227, %r483, 0;
	@%p227 bra 	$L__BB0_828;
	mov.b32 	%r484, 1;
	st.local.u32 	[%rd86], %r484;
$L__BB0_340:
	setp.eq.s32 	%p228, %r50, 0;
	@%p228 bra 	$L__BB0_343;
	mul.wide.s32 	%rd440, %r50, 4;
	add.s64 	%rd87, %rd3, %rd440;
	ld.local.u32 	%r485, [%rd87];
	setp.ne.s32 	%p229, %r485, 0;
	@%p229 bra 	$L__BB0_828;
	mov.b32 	%r486, 1;
	st.local.u32 	[%rd87], %r486;
$L__BB0_343:
	setp.eq.s32 	%p230, %r59, 0;
	@%p230 bra 	$L__BB0_346;
	mul.wide.s32 	%rd441, %r59, 4;
	add.s64 	%rd88, %rd3, %rd441;
	ld.local.u32 	%r487, [%rd88];
	setp.ne.s32 	%p231, %r487, 0;
	@%p231 bra 	$L__BB0_828;
	mov.b32 	%r488, 1;
	st.local.u32 	[%rd88], %r488;
$L__BB0_346:
	setp.eq.s32 	%p232, %r68, 0;
	@%p232 bra 	$L__BB0_349;
	mul.wide.s32 	%rd442, %r68, 4;
	add.s64 	%rd89, %rd3, %rd442;
	ld.local.u32 	%r489, [%rd89];
	setp.ne.s32 	%p233, %r489, 0;
	@%p233 bra 	$L__BB0_828;
	mov.b32 	%r490, 1;
	st.local.u32 	[%rd89], %r490;
$L__BB0_349:
	setp.eq.s32 	%p234, %r77, 0;
	@%p234 bra 	$L__BB0_352;
	mul.wide.s32 	%rd443, %r77, 4;
	add.s64 	%rd90, %rd3, %rd443;
	ld.local.u32 	%r491, [%rd90];
	setp.ne.s32 	%p235, %r491, 0;
	@%p235 bra 	$L__BB0_828;
	mov.b32 	%r492, 1;
	st.local.u32 	[%rd90], %r492;
$L__BB0_352:
	setp.eq.s32 	%p236, %r6, 0;
	mov.b32 	%r493, 0;
	st.local.u32 	[%rd3+4], %r493;
	st.local.v2.u32 	[%rd3+8], {%r493, %r493};
	st.local.v2.u32 	[%rd3+16], {%r493, %r493};
	st.local.v2.u32 	[%rd3+24], {%r493, %r493};
	st.local.v2.u32 	[%rd3+32], {%r493, %r493};
	@%p236 bra 	$L__BB0_355;
	mul.wide.s32 	%rd444, %r6, 4;
	add.s64 	%rd91, %rd3, %rd444;
	ld.local.u32 	%r494, [%rd91];
	setp.ne.s32 	%p237, %r494, 0;
	@%p237 bra 	$L__BB0_828;
	mov.b32 	%r495, 1;
	st.local.u32 	[%rd91], %r495;
$L__BB0_355:
	setp.eq.s32 	%p238, %r15, 0;
	@%p238 bra 	$L__BB0_358;
	mul.wide.s32 	%rd445, %r15, 4;
	add.s64 	%rd92, %rd3, %rd445;
	ld.local.u32 	%r496, [%rd92];
	setp.ne.s32 	%p239, %r496, 0;
	@%p239 bra 	$L__BB0_828;
	mov.b32 	%r497, 1;
	st.local.u32 	[%rd92], %r497;
$L__BB0_358:
	setp.eq.s32 	%p240, %r24, 0;
	@%p240 bra 	$L__BB0_361;
	mul.wide.s32 	%rd446, %r24, 4;
	add.s64 	%rd93, %rd3, %rd446;
	ld.local.u32 	%r498, [%rd93];
	setp.ne.s32 	%p241, %r498, 0;
	@%p241 bra 	$L__BB0_828;
	mov.b32 	%r499, 1;
	st.local.u32 	[%rd93], %r499;
$L__BB0_361:
	setp.eq.s32 	%p242, %r33, 0;
	@%p242 bra 	$L__BB0_364;
	mul.wide.s32 	%rd447, %r33, 4;
	add.s64 	%rd94, %rd3, %rd447;
	ld.local.u32 	%r500, [%rd94];
	setp.ne.s32 	%p243, %r500, 0;
	@%p243 bra 	$L__BB0_828;
	mov.b32 	%r501, 1;
	st.local.u32 	[%rd94], %r501;
$L__BB0_364:
	setp.eq.s32 	%p244, %r42, 0;
	@%p244 bra 	$L__BB0_367;
	mul.wide.s32 	%rd448, %r42, 4;
	add.s64 	%rd95, %rd3, %rd448;
	ld.local.u32 	%r502, [%rd95];
	setp.ne.s32 	%p245, %r502, 0;
	@%p245 bra 	$L__BB0_828;
	mov.b32 	%r503, 1;
	st.local.u32 	[%rd95], %r503;
$L__BB0_367:
	setp.eq.s32 	%p246, %r51, 0;
	@%p246 bra 	$L__BB0_370;
	mul.wide.s32 	%rd449, %r51, 4;
	add.s64 	%rd96, %rd3, %rd449;
	ld.local.u32 	%r504, [%rd96];
	setp.ne.s32 	%p247, %r504, 0;
	@%p247 bra 	$L__BB0_828;
	mov.b32 	%r505, 1;
	st.local.u32 	[%rd96], %r505;
$L__BB0_370:
	setp.eq.s32 	%p248, %r60, 0;
	@%p248 bra 	$L__BB0_373;
	mul.wide.s32 	%rd450, %r60, 4;
	add.s64 	%rd97, %rd3, %rd450;
	ld.local.u32 	%r506, [%rd97];
	setp.ne.s32 	%p249, %r506, 0;
	@%p249 bra 	$L__BB0_828;
	mov.b32 	%r507, 1;
	st.local.u32 	[%rd97], %r507;
$L__BB0_373:
	setp.eq.s32 	%p250, %r69, 0;
	@%p250 bra 	$L__BB0_376;
	mul.wide.s32 	%rd451, %r69, 4;
	add.s64 	%rd98, %rd3, %rd451;
	ld.local.u32 	%r508, [%rd98];
	setp.ne.s32 	%p251, %r508, 0;
	@%p251 bra 	$L__BB0_828;
	mov.b32 	%r509, 1;
	st.local.u32 	[%rd98], %r509;
$L__BB0_376:
	setp.eq.s32 	%p252, %r78, 0;
	@%p252 bra 	$L__BB0_379;
	mul.wide.s32 	%rd452, %r78, 4;
	add.s64 	%rd99, %rd3, %rd452;
	ld.local.u32 	%r510, [%rd99];
	setp.ne.s32 	%p253, %r510, 0;
	@%p253 bra 	$L__BB0_828;
	mov.b32 	%r511, 1;
	st.local.u32 	[%rd99], %r511;
$L__BB0_379:
	setp.eq.s32 	%p254, %r7, 0;
	mov.b32 	%r512, 0;
	st.local.u32 	[%rd3+4], %r512;
	st.local.v2.u32 	[%rd3+8], {%r512, %r512};
	st.local.v2.u32 	[%rd3+16], {%r512, %r512};
	st.local.v2.u32 	[%rd3+24], {%r512, %r512};
	st.local.v2.u32 	[%rd3+32], {%r512, %r512};
	@%p254 bra 	$L__BB0_382;
	mul.wide.s32 	%rd453, %r7, 4;
	add.s64 	%rd100, %rd3, %rd453;
	ld.local.u32 	%r513, [%rd100];
	setp.ne.s32 	%p255, %r513, 0;
	@%p255 bra 	$L__BB0_828;
	mov.b32 	%r514, 1;
	st.local.u32 	[%rd100], %r514;
$L__BB0_382:
	setp.eq.s32 	%p256, %r16, 0;
	@%p256 bra 	$L__BB0_385;
	mul.wide.s32 	%rd454, %r16, 4;
	add.s64 	%rd101, %rd3, %rd454;
	ld.local.u32 	%r515, [%rd101];
	setp.ne.s32 	%p257, %r515, 0;
	@%p257 bra 	$L__BB0_828;
	mov.b32 	%r516, 1;
	st.local.u32 	[%rd101], %r516;
$L__BB0_385:
	setp.eq.s32 	%p258, %r25, 0;
	@%p258 bra 	$L__BB0_388;
	mul.wide.s32 	%rd455, %r25, 4;
	add.s64 	%rd102, %rd3, %rd455;
	ld.local.u32 	%r517, [%rd102];
	setp.ne.s32 	%p259, %r517, 0;
	@%p259 bra 	$L__BB0_828;
	mov.b32 	%r518, 1;
	st.local.u32 	[%rd102], %r518;
$L__BB0_388:
	setp.eq.s32 	%p260, %r34, 0;
	@%p260 bra 	$L__BB0_391;
	mul.wide.s32 	%rd456, %r34, 4;
	add.s64 	%rd103, %rd3, %rd456;
	ld.local.u32 	%r519, [%rd103];
	setp.ne.s32 	%p261, %r519, 0;
	@%p261 bra 	$L__BB0_828;
	mov.b32 	%r520, 1;
	st.local.u32 	[%rd103], %r520;
$L__BB0_391:
	setp.eq.s32 	%p262, %r43, 0;
	@%p262 bra 	$L__BB0_394;
	mul.wide.s32 	%rd457, %r43, 4;
	add.s64 	%rd104, %rd3, %rd457;
	ld.local.u32 	%r521, [%rd104];
	setp.ne.s32 	%p263, %r521, 0;
	@%p263 bra 	$L__BB0_828;
	mov.b32 	%r522, 1;
	st.local.u32 	[%rd104], %r522;
$L__BB0_394:
	setp.eq.s32 	%p264, %r52, 0;
	@%p264 bra 	$L__BB0_397;
	mul.wide.s32 	%rd458, %r52, 4;
	add.s64 	%rd105, %rd3, %rd458;
	ld.local.u32 	%r523, [%rd105];
	setp.ne.s32 	%p265, %r523, 0;
	@%p265 bra 	$L__BB0_828;
	mov.b32 	%r524, 1;
	st.local.u32 	[%rd105], %r524;
$L__BB0_397:
	setp.eq.s32 	%p266, %r61, 0;
	@%p266 bra 	$L__BB0_400;
	mul.wide.s32 	%rd459, %r61, 4;
	add.s64 	%rd106, %rd3, %rd459;
	ld.local.u32 	%r525, [%rd106];
	setp.ne.s32 	%p267, %r525, 0;
	@%p267 bra 	$L__BB0_828;
	mov.b32 	%r526, 1;
	st.local.u32 	[%rd106], %r526;
$L__BB0_400:
	setp.eq.s32 	%p268, %r70, 0;
	@%p268 bra 	$L__BB0_403;
	mul.wide.s32 	%rd460, %r70, 4;
	add.s64 	%rd107, %rd3, %rd460;
	ld.local.u32 	%r527, [%rd107];
	setp.ne.s32 	%p269, %r527, 0;
	@%p269 bra 	$L__BB0_828;
	mov.b32 	%r528, 1;
	st.local.u32 	[%rd107], %r528;
$L__BB0_403:
	setp.eq.s32 	%p270, %r79, 0;
	@%p270 bra 	$L__BB0_406;
	mul.wide.s32 	%rd461, %r79, 4;
	add.s64 	%rd108, %rd3, %rd461;
	ld.local.u32 	%r529, [%rd108];
	setp.ne.s32 	%p271, %r529, 0;
	@%p271 bra 	$L__BB0_828;
	mov.b32 	%r530, 1;
	st.local.u32 	[%rd108], %r530;
$L__BB0_406:
	setp.eq.s32 	%p272, %r8, 0;
	mov.b32 	%r531, 0;
	st.local.u32 	[%rd3+4], %r531;
	st.local.v2.u32 	[%rd3+8], {%r531, %r531};
	st.local.v2.u32 	[%rd3+16], {%r531, %r531};
	st.local.v2.u32 	[%rd3+24], {%r531, %r531};
	st.local.v2.u32 	[%rd3+32], {%r531, %r531};
	@%p272 bra 	$L__BB0_409;
	mul.wide.s32 	%rd462, %r8, 4;
	add.s64 	%rd109, %rd3, %rd462;
	ld.local.u32 	%r532, [%rd109];
	setp.ne.s32 	%p273, %r532, 0;
	@%p273 bra 	$L__BB0_828;
	mov.b32 	%r533, 1;
	st.local.u32 	[%rd109], %r533;
$L__BB0_409:
	setp.eq.s32 	%p274, %r17, 0;
	@%p274 bra 	$L__BB0_412;
	mul.wide.s32 	%rd463, %r17, 4;
	add.s64 	%rd110, %rd3, %rd463;
	ld.local.u32 	%r534, [%rd110];
	setp.ne.s32 	%p275, %r534, 0;
	@%p275 bra 	$L__BB0_828;
	mov.b32 	%r535, 1;
	st.local.u32 	[%rd110], %r535;
$L__BB0_412:
	setp.eq.s32 	%p276, %r26, 0;
	@%p276 bra 	$L__BB0_415;
	mul.wide.s32 	%rd464, %r26, 4;
	add.s64 	%rd111, %rd3, %rd464;
	ld.local.u32 	%r536, [%rd111];
	setp.ne.s32 	%p277, %r536, 0;
	@%p277 bra 	$L__BB0_828;
	mov.b32 	%r537, 1;
	st.local.u32 	[%rd111], %r537;
$L__BB0_415:
	setp.eq.s32 	%p278, %r35, 0;
	@%p278 bra 	$L__BB0_418;
	mul.wide.s32 	%rd465, %r35, 4;
	add.s64 	%rd112, %rd3, %rd465;
	ld.local.u32 	%r538, [%rd112];
	setp.ne.s32 	%p279, %r538, 0;
	@%p279 bra 	$L__BB0_828;
	mov.b32 	%r539, 1;
	st.local.u32 	[%rd112], %r539;
$L__BB0_418:
	setp.eq.s32 	%p280, %r44, 0;
	@%p280 bra 	$L__BB0_421;
	mul.wide.s32 	%rd466, %r44, 4;
	add.s64 	%rd113, %rd3, %rd466;
	ld.local.u32 	%r540, [%rd113];
	setp.ne.s32 	%p281, %r540, 0;
	@%p281 bra 	$L__BB0_828;
	mov.b32 	%r541, 1;
	st.local.u32 	[%rd113], %r541;
$L__BB0_421:
	setp.eq.s32 	%p282, %r53, 0;
	@%p282 bra 	$L__BB0_424;
	mul.wide.s32 	%rd467, %r53, 4;
	add.s64 	%rd114, %rd3, %rd467;
	ld.local.u32 	%r542, [%rd114];
	setp.ne.s32 	%p283, %r542, 0;
	@%p283 bra 	$L__BB0_828;
	mov.b32 	%r543, 1;
	st.local.u32 	[%rd114], %r543;
$L__BB0_424:
	setp.eq.s32 	%p284, %r62, 0;
	@%p284 bra 	$L__BB0_427;
	mul.wide.s32 	%rd468, %r62, 4;
	add.s64 	%rd115, %rd3, %rd468;
	ld.local.u32 	%r544, [%rd115];
	setp.ne.s32 	%p285, %r544, 0;
	@%p285 bra 	$L__BB0_828;
	mov.b32 	%r545, 1;
	st.local.u32 	[%rd115], %r545;
$L__BB0_427:
	setp.eq.s32 	%p286, %r71, 0;
	@%p286 bra 	$L__BB0_430;
	mul.wide.s32 	%rd469, %r71, 4;
	add.s64 	%rd116, %rd3, %rd469;
	ld.local.u32 	%r546, [%rd116];
	setp.ne.s32 	%p287, %r546, 0;
	@%p287 bra 	$L__BB0_828;
	mov.b32 	%r547, 1;
	st.local.u32 	[%rd116], %r547;
$L__BB0_430:
	setp.eq.s32 	%p288, %r80, 0;
	@%p288 bra 	$L__BB0_433;
	mul.wide.s32 	%rd470, %r80, 4;
	add.s64 	%rd117, %rd3, %rd470;
	ld.local.u32 	%r548, [%rd117];
	setp.ne.s32 	%p289, %r548, 0;
	@%p289 bra 	$L__BB0_828;
	mov.b32 	%r549, 1;
	st.local.u32 	[%rd117], %r549;
$L__BB0_433:
	mov.b32 	%r550, 0;
	st.local.u32 	[%rd3+4], %r550;
	st.local.v2.u32 	[%rd3+8], {%r550, %r550};
	st.local.v2.u32 	[%rd3+16], {%r550, %r550};
	st.local.v2.u32 	[%rd3+24], {%r550, %r550};
	st.local.v2.u32 	[%rd3+32], {%r550, %r550};
	ld.global.u32 	%r83, [%rd4+28];
	setp.eq.s32 	%p290, %r83, 0;
	@%p290 bra 	$L__BB0_436;
	mul.wide.s32 	%rd471, %r83, 4;
	add.s64 	%rd118, %rd3, %rd471;
	ld.local.u32 	%r551, [%rd118];
	setp.ne.s32 	%p291, %r551, 0;
	@%p291 bra 	$L__BB0_828;
	mov.b32 	%r552, 1;
	st.local.u32 	[%rd118], %r552;
$L__BB0_436:
	setp.eq.s32 	%p292, %r18, 0;
	@%p292 bra 	$L__BB0_439;
	mul.wide.s32 	%rd472, %r18, 4;
	add.s64 	%rd119, %rd3, %rd472;
	ld.local.u32 	%r553, [%rd119];
	setp.ne.s32 	%p293, %r553, 0;
	@%p293 bra 	$L__BB0_828;
	mov.b32 	%r554, 1;
	st.local.u32 	[%rd119], %r554;
$L__BB0_439:
	setp.eq.s32 	%p294, %r27, 0;
	@%p294 bra 	$L__BB0_442;
	mul.wide.s32 	%rd473, %r27, 4;
	add.s64 	%rd120, %rd3, %rd473;
	ld.local.u32 	%r555, [%rd120];
	setp.ne.s32 	%p295, %r555, 0;
	@%p295 bra 	$L__BB0_828;
	mov.b32 	%r556, 1;
	st.local.u32 	[%rd120], %r556;
$L__BB0_442:
	setp.eq.s32 	%p296, %r36, 0;
	@%p296 bra 	$L__BB0_445;
	mul.wide.s32 	%rd474, %r36, 4;
	add.s64 	%rd121, %rd3, %rd474;
	ld.local.u32 	%r557, [%rd121];
	setp.ne.s32 	%p297, %r557, 0;
	@%p297 bra 	$L__BB0_828;
	mov.b32 	%r558, 1;
	st.local.u32 	[%rd121], %r558;
$L__BB0_445:
	setp.eq.s32 	%p298, %r45, 0;
	@%p298 bra 	$L__BB0_448;
	mul.wide.s32 	%rd475, %r45, 4;
	add.s64 	%rd122, %rd3, %rd475;
	ld.local.u32 	%r559, [%rd122];
	setp.ne.s32 	%p299, %r559, 0;
	@%p299 bra 	$L__BB0_828;
	mov.b32 	%r560, 1;
	st.local.u32 	[%rd122], %r560;
$L__BB0_448:
	setp.eq.s32 	%p300, %r54, 0;
	@%p300 bra 	$L__BB0_451;
	mul.wide.s32 	%rd476, %r54, 4;
	add.s64 	%rd123, %rd3, %rd476;
	ld.local.u32 	%r561, [%rd123];
	setp.ne.s32 	%p301, %r561, 0;
	@%p301 bra 	$L__BB0_828;
	mov.b32 	%r562, 1;
	st.local.u32 	[%rd123], %r562;
$L__BB0_451:
	setp.eq.s32 	%p302, %r63, 0;
	@%p302 bra 	$L__BB0_454;
	mul.wide.s32 	%rd477, %r63, 4;
	add.s64 	%rd124, %rd3, %rd477;
	ld.local.u32 	%r563, [%rd124];
	setp.ne.s32 	%p303, %r563, 0;
	@%p303 bra 	$L__BB0_828;
	mov.b32 	%r564, 1;
	st.local.u32 	[%rd124], %r564;
$L__BB0_454:
	setp.eq.s32 	%p304, %r72, 0;
	@%p304 bra 	$L__BB0_457;
	mul.wide.s32 	%rd478, %r72, 4;
	add.s64 	%rd125, %rd3, %rd478;
	ld.local.u32 	%r565, [%rd125];
	setp.ne.s32 	%p305, %r565, 0;
	@%p305 bra 	$L__BB0_828;
	mov.b32 	%r566, 1;
	st.local.u32 	[%rd125], %r566;
$L__BB0_457:
	setp.eq.s32 	%p306, %r81, 0;
	@%p306 bra 	$L__BB0_460;
	mul.wide.s32 	%rd479, %r81, 4;
	add.s64 	%rd126, %rd3, %rd479;
	ld.local.u32 	%r567, [%rd126];
	setp.ne.s32 	%p307, %r567, 0;
	@%p307 bra 	$L__BB0_828;
	mov.b32 	%r568, 1;
	st.local.u32 	[%rd126], %r568;
$L__BB0_460:
	mov.b32 	%r569, 0;
	st.local.u32 	[%rd3+4], %r569;
	st.local.v2.u32 	[%rd3+8], {%r569, %r569};
	st.local.v2.u32 	[%rd3+16], {%r569, %r569};
	st.local.v2.u32 	[%rd3+24], {%r569, %r569};
	st.local.v2.u32 	[%rd3+32], {%r569, %r569};
	ld.global.u32 	%r84, [%rd4+32];
	setp.eq.s32 	%p308, %r84, 0;
	@%p308 bra 	$L__BB0_463;
	mul.wide.s32 	%rd480, %r84, 4;
	add.s64 	%rd127, %rd3, %rd480;
	ld.local.u32 	%r570, [%rd127];
	setp.ne.s32 	%p309, %r570, 0;
	@%p309 bra 	$L__BB0_828;
	mov.b32 	%r571, 1;
	st.local.u32 	[%rd127], %r571;
$L__BB0_463:
	ld.global.u32 	%r85, [%rd4+68];
	setp.eq.s32 	%p310, %r85, 0;
	@%p310 bra 	$L__BB0_466;
	mul.wide.s32 	%rd481, %r85, 4;
	add.s64 	%rd128, %rd3, %rd481;
	ld.local.u32 	%r572, [%rd128];
	setp.ne.s32 	%p311, %r572, 0;
	@%p311 bra 	$L__BB0_828;
	mov.b32 	%r573, 1;
	st.local.u32 	[%rd128], %r573;
$L__BB0_466:
	setp.eq.s32 	%p312, %r28, 0;
	@%p312 bra 	$L__BB0_469;
	mul.wide.s32 	%rd482, %r28, 4;
	add.s64 	%rd129, %rd3, %rd482;
	ld.local.u32 	%r574, [%rd129];
	setp.ne.s32 	%p313, %r574, 0;
	@%p313 bra 	$L__BB0_828;
	mov.b32 	%r575, 1;
	st.local.u32 	[%rd129], %r575;
$L__BB0_469:
	setp.eq.s32 	%p314, %r37, 0;
	@%p314 bra 	$L__BB0_472;
	mul.wide.s32 	%rd483, %r37, 4;
	add.s64 	%rd130, %rd3, %rd483;
	ld.local.u32 	%r576, [%rd130];
	setp.ne.s32 	%p315, %r576, 0;
	@%p315 bra 	$L__BB0_828;
	mov.b32 	%r577, 1;
	st.local.u32 	[%rd130], %r577;
$L__BB0_472:
	setp.eq.s32 	%p316, %r46, 0;
	@%p316 bra 	$L__BB0_475;
	mul.wide.s32 	%rd484, %r46, 4;
	add.s64 	%rd131, %rd3, %rd484;
	ld.local.u32 	%r578, [%rd131];
	setp.ne.s32 	%p317, %r578, 0;
	@%p317 bra 	$L__BB0_828;
	mov.b32 	%r579, 1;
	st.local.u32 	[%rd131], %r579;
$L__BB0_475:
	setp.eq.s32 	%p318, %r55, 0;
	@%p318 bra 	$L__BB0_478;
	mul.wide.s32 	%rd485, %r55, 4;
	add.s64 	%rd132, %rd3, %rd485;
	ld.local.u32 	%r580, [%rd132];
	setp.ne.s32 	%p319, %r580, 0;
	@%p319 bra 	$L__BB0_828;
	mov.b32 	%r581, 1;
	st.local.u32 	[%rd132], %r581;
$L__BB0_478:
	setp.eq.s32 	%p320, %r64, 0;
	@%p320 bra 	$L__BB0_481;
	mul.wide.s32 	%rd486, %r64, 4;
	add.s64 	%rd133, %rd3, %rd486;
	ld.local.u32 	%r582, [%rd133];
	setp.ne.s32 	%p321, %r582, 0;
	@%p321 bra 	$L__BB0_828;
	mov.b32 	%r583, 1;
	st.local.u32 	[%rd133], %r583;
$L__BB0_481:
	setp.eq.s32 	%p322, %r73, 0;
	@%p322 bra 	$L__BB0_484;
	mul.wide.s32 	%rd487, %r73, 4;
	add.s64 	%rd134, %rd3, %rd487;
	ld.local.u32 	%r584, [%rd134];
	setp.ne.s32 	%p323, %r584, 0;
	@%p323 bra 	$L__BB0_828;
	mov.b32 	%r585, 1;
	st.local.u32 	[%rd134], %r585;
$L__BB0_484:
	setp.eq.s32 	%p324, %r82, 0;
	@%p324 bra 	$L__BB0_487;
	mul.wide.s32 	%rd488, %r82, 4;
	add.s64 	%rd135, %rd3, %rd488;
	ld.local.u32 	%r586, [%rd135];
	setp.ne.s32 	%p325, %r586, 0;
	@%p325 bra 	$L__BB0_828;
	mov.b32 	%r587, 1;
	st.local.u32 	[%rd135], %r587;
$L__BB0_487:
	mov.b32 	%r588, 0;
	st.local.u32 	[%rd3], %r588;
	st.local.u32 	[%rd2+4], %r588;
	st.local.v2.u32 	[%rd2+8], {%r588, %r588};
	st.local.v2.u32 	[%rd2+16], {%r588, %r588};
	st.local.v2.u32 	[%rd2+24], {%r588, %r588};
	st.local.v2.u32 	[%rd2+32], {%r588, %r588};
	ld.global.u32 	%r86, [%rd4];
	setp.eq.s32 	%p326, %r86, 0;
	@%p326 bra 	$L__BB0_490;
	mul.wide.s32 	%rd489, %r86, 4;
	add.s64 	%rd136, %rd2, %rd489;
	ld.local.u32 	%r589, [%rd136];
	setp.ne.s32 	%p327, %r589, 0;
	@%p327 bra 	$L__BB0_828;
	mov.b32 	%r590, 1;
	st.local.u32 	[%rd136], %r590;
$L__BB0_490:
	ld.global.u32 	%r87, [%rd4+4];
	setp.eq.s32 	%p328, %r87, 0;
	@%p328 bra 	$L__BB0_493;
	mul.wide.s32 	%rd490, %r87, 4;
	add.s64 	%rd137, %rd2, %rd490;
	ld.local.u32 	%r591, [%rd137];
	setp.ne.s32 	%p329, %r591, 0;
	@%p329 bra 	$L__BB0_828;
	mov.b32 	%r592, 1;
	st.local.u32 	[%rd137], %r592;
$L__BB0_493:
	ld.global.u32 	%r88, [%rd4+8];
	setp.eq.s32 	%p330, %r88, 0;
	@%p330 bra 	$L__BB0_496;
	mul.wide.s32 	%rd491, %r88, 4;
	add.s64 	%rd138, %rd2, %rd491;
	ld.local.u32 	%r593, [%rd138];
	setp.ne.s32 	%p331, %r593, 0;
	@%p331 bra 	$L__BB0_828;
	mov.b32 	%r594, 1;
	st.local.u32 	[%rd138], %r594;
$L__BB0_496:
	ld.global.u32 	%r89, [%rd4+36];
	setp.eq.s32 	%p332, %r89, 0;
	@%p332 bra 	$L__BB0_499;
	mul.wide.s32 	%rd492, %r89, 4;
	add.s64 	%rd139, %rd2, %rd492;
	ld.local.u32 	%r595, [%rd139];
	setp.ne.s32 	%p333, %r595, 0;
	@%p333 bra 	$L__BB0_828;
	mov.b32 	%r596, 1;
	st.local.u32 	[%rd139], %r596;
$L__BB0_499:
	ld.global.u32 	%r90, [%rd4+40];
	setp.eq.s32 	%p334, %r90, 0;
	@%p334 bra 	$L__BB0_502;
	mul.wide.s32 	%rd493, %r90, 4;
	add.s64 	%rd140, %rd2, %rd493;
	ld.local.u32 	%r597, [%rd140];
	setp.ne.s32 	%p335, %r597, 0;
	@%p335 bra 	$L__BB0_828;
	mov.b32 	%r598, 1;
	st.local.u32 	[%rd140], %r598;
$L__BB0_502:
	ld.global.u32 	%r91, [%rd4+44];
	setp.eq.s32 	%p336, %r91, 0;
	@%p336 bra 	$L__BB0_505;
	mul.wide.s32 	%rd494, %r91, 4;
	add.s64 	%rd141, %rd2, %rd494;
	ld.local.u32 	%r599, [%rd141];
	setp.ne.s32 	%p337, %r599, 0;
	@%p337 bra 	$L__BB0_828;
	mov.b32 	%r600, 1;
	st.local.u32 	[%rd141], %r600;
$L__BB0_505:
	ld.global.u32 	%r92, [%rd4+72];
	setp.eq.s32 	%p338, %r92, 0;
	@%p338 bra 	$L__BB0_508;
	mul.wide.s32 	%rd495, %r92, 4;
	add.s64 	%rd142, %rd2, %rd495;
	ld.local.u32 	%r601, [%rd142];
	setp.ne.s32 	%p339, %r601, 0;
	@%p339 bra 	$L__BB0_828;
	mov.b32 	%r602, 1;
	st.local.u32 	[%rd142], %r602;
$L__BB0_508:
	ld.global.u32 	%r93, [%rd4+76];
	setp.eq.s32 	%p340, %r93, 0;
	@%p340 bra 	$L__BB0_511;
	mul.wide.s32 	%rd496, %r93, 4;
	add.s64 	%rd143, %rd2, %rd496;
	ld.local.u32 	%r603, [%rd143];
	setp.ne.s32 	%p341, %r603, 0;
	@%p341 bra 	$L__BB0_828;
	mov.b32 	%r604, 1;
	st.local.u32 	[%rd143], %r604;
$L__BB0_511:
	ld.global.u32 	%r94, [%rd4+80];
	setp.eq.s32 	%p342, %r94, 0;
	@%p342 bra 	$L__BB0_514;
	mul.wide.s32 	%rd497, %r94, 4;
	add.s64 	%rd144, %rd2, %rd497;
	ld.local.u32 	%r605, [%rd144];
	setp.ne.s32 	%p343, %r605, 0;
	@%p343 bra 	$L__BB0_828;
	mov.b32 	%r606, 1;
	st.local.u32 	[%rd144], %r606;
$L__BB0_514:
	mov.b32 	%r607, 0;
	st.local.u32 	[%rd2+4], %r607;
	st.local.v2.u32 	[%rd2+8], {%r607, %r607};
	st.local.v2.u32 	[%rd2+16], {%r607, %r607};
	st.local.v2.u32 	[%rd2+24], {%r607, %r607};
	st.local.v2.u32 	[%rd2+32], {%r607, %r607};
	ld.global.u32 	%r95, [%rd4+12];
	setp.eq.s32 	%p344, %r95, 0;
	@%p344 bra 	$L__BB0_517;
	mul.wide.s32 	%rd498, %r95, 4;
	add.s64 	%rd145, %rd2, %rd498;
	ld.local.u32 	%r608, [%rd145];
	setp.ne.s32 	%p345, %r608, 0;
	@%p345 bra 	$L__BB0_828;
	mov.b32 	%r609, 1;
	st.local.u32 	[%rd145], %r609;
$L__BB0_517:
	ld.global.u32 	%r96, [%rd4+16];
	setp.eq.s32 	%p346, %r96, 0;
	@%p346 bra 	$L__BB0_520;
	mul.wide.s32 	%rd499, %r96, 4;
	add.s64 	%rd146, %rd2, %rd499;
	ld.local.u32 	%r610, [%rd146];
	setp.ne.s32 	%p347, %r610, 0;
	@%p347 bra 	$L__BB0_828;
	mov.b32 	%r611, 1;
	st.local.u32 	[%rd146], %r611;
$L__BB0_520:
	ld.global.u32 	%r97, [%rd4+20];
	setp.eq.s32 	%p348, %r97, 0;
	@%p348 bra 	$L__BB0_523;
	mul.wide.s32 	%rd500, %r97, 4;
	add.s64 	%rd147, %rd2, %rd500;
	ld.local.u32 	%r612, [%rd147];
	setp.ne.s32 	%p349, %r612, 0;
	@%p349 bra 	$L__BB0_828;
	mov.b32 	%r613, 1;
	st.local.u32 	[%rd147], %r613;
$L__BB0_523:
	ld.global.u32 	%r98, [%rd4+48];
	setp.eq.s32 	%p350, %r98, 0;
	@%p350 bra 	$L__BB0_526;
	mul.wide.s32 	%rd501, %r98, 4;
	add.s64 	%rd148, %rd2, %rd501;
	ld.local.u32 	%r614, [%rd148];
	setp.ne.s32 	%p351, %r614, 0;
	@%p351 bra 	$L__BB0_828;
	mov.b32 	%r615, 1;
	st.local.u32 	[%rd148], %r615;
$L__BB0_526:
	ld.global.u32 	%r99, [%rd4+52];
	setp.eq.s32 	%p352, %r99, 0;
	@%p352 bra 	$L__BB0_529;
	mul.wide.s32 	%rd502, %r99, 4;
	add.s64 	%rd149, %rd2, %rd502;
	ld.local.u32 	%r616, [%rd149];
	setp.ne.s32 	%p353, %r616, 0;
	@%p353 bra 	$L__BB0_828;
	mov.b32 	%r617, 1;
	st.local.u32 	[%rd149], %r617;
$L__BB0_529:
	ld.global.u32 	%r100, [%rd4+56];
	setp.eq.s32 	%p354, %r100, 0;
	@%p354 bra 	$L__BB0_532;
	mul.wide.s32 	%rd503, %r100, 4;
	add.s64 	%rd150, %rd2, %rd503;
	ld.local.u32 	%r618, [%rd150];
	setp.ne.s32 	%p355, %r618, 0;
	@%p355 bra 	$L__BB0_828;
	mov.b32 	%r619, 1;
	st.local.u32 	[%rd150], %r619;
$L__BB0_532:
	ld.global.u32 	%r101, [%rd4+84];
	setp.eq.s32 	%p356, %r101, 0;
	@%p356 bra 	$L__BB0_535;
	mul.wide.s32 	%rd504, %r101, 4;
	add.s64 	%rd151, %rd2, %rd504;
	ld.local.u32 	%r620, [%rd151];
	setp.ne.s32 	%p357, %r620, 0;
	@%p357 bra 	$L__BB0_828;
	mov.b32 	%r621, 1;
	st.local.u32 	[%rd151], %r621;
$L__BB0_535:
	ld.global.u32 	%r102, [%rd4+88];
	setp.eq.s32 	%p358, %r102, 0;
	@%p358 bra 	$L__BB0_538;
	mul.wide.s32 	%rd505, %r102, 4;
	add.s64 	%rd152, %rd2, %rd505;
	ld.local.u32 	%r622, [%rd152];
	setp.ne.s32 	%p359, %r622, 0;
	@%p359 bra 	$L__BB0_828;
	mov.b32 	%r623, 1;
	st.local.u32 	[%rd152], %r623;
$L__BB0_538:
	ld.global.u32 	%r103, [%rd4+92];
	setp.eq.s32 	%p360, %r103, 0;
	@%p360 bra 	$L__BB0_541;
	mul.wide.s32 	%rd506, %r103, 4;
	add.s64 	%rd153, %rd2, %rd506;
	ld.local.u32 	%r624, [%rd153];
	setp.ne.s32 	%p361, %r624, 0;
	@%p361 bra 	$L__BB0_828;
	mov.b32 	%r625, 1;
	st.local.u32 	[%rd153], %r625;
$L__BB0_541:
	mov.b32 	%r626, 0;
	st.local.u32 	[%rd2+4], %r626;
	st.local.v2.u32 	[%rd2+8], {%r626, %r626};
	st.local.v2.u32 	[%rd2+16], {%r626, %r626};
	st.local.v2.u32 	[%rd2+24], {%r626, %r626};
	st.local.v2.u32 	[%rd2+32], {%r626, %r626};
	ld.global.u32 	%r104, [%rd4+24];
	setp.eq.s32 	%p362, %r104, 0;
	@%p362 bra 	$L__BB0_544;
	mul.wide.s32 	%rd507, %r104, 4;
	add.s64 	%rd154, %rd2, %rd507;
	ld.local.u32 	%r627, [%rd154];
	setp.ne.s32 	%p363, %r627, 0;
	@%p363 bra 	$L__BB0_828;
	mov.b32 	%r628, 1;
	st.local.u32 	[%rd154], %r628;
$L__BB0_544:
	setp.eq.s32 	%p364, %r83, 0;
	@%p364 bra 	$L__BB0_547;
	mul.wide.s32 	%rd508, %r83, 4;
	add.s64 	%rd155, %rd2, %rd508;
	ld.local.u32 	%r629, [%rd155];
	setp.ne.s32 	%p365, %r629, 0;
	@%p365 bra 	$L__BB0_828;
	mov.b32 	%r630, 1;
	st.local.u32 	[%rd155], %r630;
$L__BB0_547:
	setp.eq.s32 	%p366, %r84, 0;
	@%p366 bra 	$L__BB0_550;
	mul.wide.s32 	%rd509, %r84, 4;
	add.s64 	%rd156, %rd2, %rd509;
	ld.local.u32 	%r631, [%rd156];
	setp.ne.s32 	%p367, %r631, 0;
	@%p367 bra 	$L__BB0_828;
	mov.b32 	%r632, 1;
	st.local.u32 	[%rd156], %r632;
$L__BB0_550:
	ld.global.u32 	%r105, [%rd4+60];
	setp.eq.s32 	%p368, %r105, 0;
	@%p368 bra 	$L__BB0_553;
	mul.wide.s32 	%rd510, %r105, 4;
	add.s64 	%rd157, %rd2, %rd510;
	ld.local.u32 	%r633, [%rd157];
	setp.ne.s32 	%p369, %r633, 0;
	@%p369 bra 	$L__BB0_828;
	mov.b32 	%r634, 1;
	st.local.u32 	[%rd157], %r634;
$L__BB0_553:
	ld.global.u32 	%r106, [%rd4+64];
	setp.eq.s32 	%p370, %r106, 0;
	@%p370 bra 	$L__BB0_556;
	mul.wide.s32 	%rd511, %r106, 4;
	add.s64 	%rd158, %rd2, %rd511;
	ld.local.u32 	%r635, [%rd158];
	setp.ne.s32 	%p371, %r635, 0;
	@%p371 bra 	$L__BB0_828;
	mov.b32 	%r636, 1;
	st.local.u32 	[%rd158], %r636;
$L__BB0_556:
	setp.eq.s32 	%p372, %r85, 0;
	@%p372 bra 	$L__BB0_559;
	mul.wide.s32 	%rd512, %r85, 4;
	add.s64 	%rd159, %rd2, %rd512;
	ld.local.u32 	%r637, [%rd159];
	setp.ne.s32 	%p373, %r637, 0;
	@%p373 bra 	$L__BB0_828;
	mov.b32 	%r638, 1;
	st.local.u32 	[%rd159], %r638;
$L__BB0_559:
	ld.global.u32 	%r107, [%rd4+96];
	setp.eq.s32 	%p374, %r107, 0;
	@%p374 bra 	$L__BB0_562;
	mul.wide.s32 	%rd513, %r107, 4;
	add.s64 	%rd160, %rd2, %rd513;
	ld.local.u32 	%r639, [%rd160];
	setp.ne.s32 	%p375, %r639, 0;
	@%p375 bra 	$L__BB0_828;
	mov.b32 	%r640, 1;
	st.local.u32 	[%rd160], %r640;
$L__BB0_562:
	ld.global.u32 	%r108, [%rd4+100];
	setp.eq.s32 	%p376, %r108, 0;
	@%p376 bra 	$L__BB0_565;
	mul.wide.s32 	%rd514, %r108, 4;
	add.s64 	%rd161, %rd2, %rd514;
	ld.local.u32 	%r641, [%rd161];
	setp.ne.s32 	%p377, %r641, 0;
	@%p377 bra 	$L__BB0_828;
	mov.b32 	%r642, 1;
	st.local.u32 	[%rd161], %r642;
$L__BB0_565:
	ld.global.u32 	%r109, [%rd4+104];
	setp.eq.s32 	%p378, %r109, 0;
	@%p378 bra 	$L__BB0_568;
	mul.wide.s32 	%rd515, %r109, 4;
	add.s64 	%rd162, %rd2, %rd515;
	ld.local.u32 	%r643, [%rd162];
	setp.ne.s32 	%p379, %r643, 0;
	@%p379 bra 	$L__BB0_828;
	mov.b32 	%r644, 1;
	st.local.u32 	[%rd162], %r644;
$L__BB0_568:
	mov.b32 	%r645, 0;
	st.local.u32 	[%rd2+4], %r645;
	st.local.v2.u32 	[%rd2+8], {%r645, %r645};
	st.local.v2.u32 	[%rd2+16], {%r645, %r645};
	st.local.v2.u32 	[%rd2+24], {%r645, %r645};
	st.local.v2.u32 	[%rd2+32], {%r645, %r645};
	ld.global.u32 	%r110, [%rd4+108];
	setp.eq.s32 	%p380, %r110, 0;
	@%p380 bra 	$L__BB0_571;
	mul.wide.s32 	%rd516, %r110, 4;
	add.s64 	%rd163, %rd2, %rd516;
	ld.local.u32 	%r646, [%rd163];
	setp.ne.s32 	%p381, %r646, 0;
	@%p381 bra 	$L__BB0_828;
	mov.b32 	%r647, 1;
	st.local.u32 	[%rd163], %r647;
$L__BB0_571:
	ld.global.u32 	%r111, [%rd4+112];
	setp.eq.s32 	%p382, %r111, 0;
	@%p382 bra 	$L__BB0_574;
	mul.wide.s32 	%rd517, %r111, 4;
	add.s64 	%rd164, %rd2, %rd517;
	ld.local.u32 	%r648, [%rd164];
	setp.ne.s32 	%p383, %r648, 0;
	@%p383 bra 	$L__BB0_828;
	mov.b32 	%r649, 1;
	st.local.u32 	[%rd164], %r649;
$L__BB0_574:
	ld.global.u32 	%r112, [%rd4+116];
	setp.eq.s32 	%p384, %r112, 0;
	@%p384 bra 	$L__BB0_577;
	mul.wide.s32 	%rd518, %r112, 4;
	add.s64 	%rd165, %rd2, %rd518;
	ld.local.u32 	%r650, [%rd165];
	setp.ne.s32 	%p385, %r650, 0;
	@%p385 bra 	$L__BB0_828;
	mov.b32 	%r651, 1;
	st.local.u32 	[%rd165], %r651;
$L__BB0_577:
	ld.global.u32 	%r113, [%rd4+144];
	setp.eq.s32 	%p386, %r113, 0;
	@%p386 bra 	$L__BB0_580;
	mul.wide.s32 	%rd519, %r113, 4;
	add.s64 	%rd166, %rd2, %rd519;
	ld.local.u32 	%r652, [%rd166];
	setp.ne.s32 	%p387, %r652, 0;
	@%p387 bra 	$L__BB0_828;
	mov.b32 	%r653, 1;
	st.local.u32 	[%rd166], %r653;
$L__BB0_580:
	ld.global.u32 	%r114, [%rd4+148];
	setp.eq.s32 	%p388, %r114, 0;
	@%p388 bra 	$L__BB0_583;
	mul.wide.s32 	%rd520, %r114, 4;
	add.s64 	%rd167, %rd2, %rd520;
	ld.local.u32 	%r654, [%rd167];
	setp.ne.s32 	%p389, %r654, 0;
	@%p389 bra 	$L__BB0_828;
	mov.b32 	%r655, 1;
	st.local.u32 	[%rd167], %r655;
$L__BB0_583:
	ld.global.u32 	%r115, [%rd4+152];
	setp.eq.s32 	%p390, %r115, 0;
	@%p390 bra 	$L__BB0_586;
	mul.wide.s32 	%rd521, %r115, 4;
	add.s64 	%rd168, %rd2, %rd521;
	ld.local.u32 	%r656, [%rd168];
	setp.ne.s32 	%p391, %r656, 0;
	@%p391 bra 	$L__BB0_828;
	mov.b32 	%r657, 1;
	st.local.u32 	[%rd168], %r657;
$L__BB0_586:
	ld.global.u32 	%r116, [%rd4+180];
	setp.eq.s32 	%p392, %r116, 0;
	@%p392 bra 	$L__BB0_589;
	mul.wide.s32 	%rd522, %r116, 4;
	add.s64 	%rd169, %rd2, %rd522;
	ld.local.u32 	%r658, [%rd169];
	setp.ne.s32 	%p393, %r658, 0;
	@%p393 bra 	$L__BB0_828;
	mov.b32 	%r659, 1;
	st.local.u32 	[%rd169], %r659;
$L__BB0_589:
	ld.global.u32 	%r117, [%rd4+184];
	setp.eq.s32 	%p394, %r117, 0;
	@%p394 bra 	$L__BB0_592;
	mul.wide.s32 	%rd523, %r117, 4;
	add.s64 	%rd170, %rd2, %rd523;
	ld.local.u32 	%r660, [%rd170];
	setp.ne.s32 	%p395, %r660, 0;
	@%p395 bra 	$L__BB0_828;
	mov.b32 	%r661, 1;
	st.local.u32 	[%rd170], %r661;
$L__BB0_592:
	ld.global.u32 	%r118, [%rd4+188];
	setp.eq.s32 	%p396, %r118, 0;
	@%p396 bra 	$L__BB0_595;
	mul.wide.s32 	%rd524, %r118, 4;
	add.s64 	%rd171, %rd2, %rd524;
	ld.local.u32 	%r662, [%rd171];
	setp.ne.s32 	%p397, %r662, 0;
	@%p397 bra 	$L__BB0_828;
	mov.b32 	%r663, 1;
	st.local.u32 	[%rd171], %r663;
$L__BB0_595:
	mov.b32 	%r664, 0;
	st.local.u32 	[%rd2+4], %r664;
	st.local.v2.u32 	[%rd2+8], {%r664, %r664};
	st.local.v2.u32 	[%rd2+16], {%r664, %r664};
	st.local.v2.u32 	[%rd2+24], {%r664, %r664};
	st.local.v2.u32 	[%rd2+32], {%r664, %r664};
	ld.global.u32 	%r119, [%rd4+120];
	setp.eq.s32 	%p398, %r119, 0;
	@%p398 bra 	$L__BB0_598;
	mul.wide.s32 	%rd525, %r119, 4;
	add.s64 	%rd172, %rd2, %rd525;
	ld.local.u32 	%r665, [%rd172];
	setp.ne.s32 	%p399, %r665, 0;
	@%p399 bra 	$L__BB0_828;
	mov.b32 	%r666, 1;
	st.local.u32 	[%rd172], %r666;
$L__BB0_598:
	ld.global.u32 	%r120, [%rd4+124];
	setp.eq.s32 	%p400, %r120, 0;
	@%p400 bra 	$L__BB0_601;
	mul.wide.s32 	%rd526, %r120, 4;
	add.s64 	%rd173, %rd2, %rd526;
	ld.local.u32 	%r667, [%rd173];
	setp.ne.s32 	%p401, %r667, 0;
	@%p401 bra 	$L__BB0_828;
	mov.b32 	%r668, 1;
	st.local.u32 	[%rd173], %r668;
$L__BB0_601:
	ld.global.u32 	%r121, [%rd4+128];
	setp.eq.s32 	%p402, %r121, 0;
	@%p402 bra 	$L__BB0_604;
	mul.wide.s32 	%rd527, %r121, 4;
	add.s64 	%rd174, %rd2, %rd527;
	ld.local.u32 	%r669, [%rd174];
	setp.ne.s32 	%p403, %r669, 0;
	@%p403 bra 	$L__BB0_828;
	mov.b32 	%r670, 1;
	st.local.u32 	[%rd174], %r670;
$L__BB0_604:
	ld.global.u32 	%r122, [%rd4+156];
	setp.eq.s32 	%p404, %r122, 0;
	@%p404 bra 	$L__BB0_607;
	mul.wide.s32 	%rd528, %r122, 4;
	add.s64 	%rd175, %rd2, %rd528;
	ld.local.u32 	%r671, [%rd175];
	setp.ne.s32 	%p405, %r671, 0;
	@%p405 bra 	$L__BB0_828;
	mov.b32 	%r672, 1;
	st.local.u32 	[%rd175], %r672;
$L__BB0_607:
	ld.global.u32 	%r123, [%rd4+160];
	setp.eq.s32 	%p406, %r123, 0;
	@%p406 bra 	$L__BB0_610;
	mul.wide.s32 	%rd529, %r123, 4;
	add.s64 	%rd176, %rd2, %rd529;
	ld.local.u32 	%r673, [%rd176];
	setp.ne.s32 	%p407, %r673, 0;
	@%p407 bra 	$L__BB0_828;
	mov.b32 	%r674, 1;
	st.local.u32 	[%rd176], %r674;
$L__BB0_610:
	ld.global.u32 	%r124, [%rd4+164];
	setp.eq.s32 	%p408, %r124, 0;
	@%p408 bra 	$L__BB0_613;
	mul.wide.s32 	%rd530, %r124, 4;
	add.s64 	%rd177, %rd2, %rd530;
	ld.local.u32 	%r675, [%rd177];
	setp.ne.s32 	%p409, %r675, 0;
	@%p409 bra 	$L__BB0_828;
	mov.b32 	%r676, 1;
	st.local.u32 	[%rd177], %r676;
$L__BB0_613:
	ld.global.u32 	%r125, [%rd4+192];
	setp.eq.s32 	%p410, %r125, 0;
	@%p410 bra 	$L__BB0_616;
	mul.wide.s32 	%rd531, %r125, 4;
	add.s64 	%rd178, %rd2, %rd531;
	ld.local.u32 	%r677, [%rd178];
	setp.ne.s32 	%p411, %r677, 0;
	@%p411 bra 	$L__BB0_828;
	mov.b32 	%r678, 1;
	st.local.u32 	[%rd178], %r678;
$L__BB0_616:
	ld.global.u32 	%r126, [%rd4+196];
	setp.eq.s32 	%p412, %r126, 0;
	@%p412 bra 	$L__BB0_619;
	mul.wide.s32 	%rd532, %r126, 4;
	add.s64 	%rd179, %rd2, %rd532;
	ld.local.u32 	%r679, [%rd179];
	setp.ne.s32 	%p413, %r679, 0;
	@%p413 bra 	$L__BB0_828;
	mov.b32 	%r680, 1;
	st.local.u32 	[%rd179], %r680;
$L__BB0_619:
	ld.global.u32 	%r127, [%rd4+200];
	setp.eq.s32 	%p414, %r127, 0;
	@%p414 bra 	$L__BB0_622;
	mul.wide.s32 	%rd533, %r127, 4;
	add.s64 	%rd180, %rd2, %rd533;
	ld.local.u32 	%r681, [%rd180];
	setp.ne.s32 	%p415, %r681, 0;
	@%p415 bra 	$L__BB0_828;
	mov.b32 	%r682, 1;
	st.local.u32 	[%rd180], %r682;
$L__BB0_622:
	mov.b32 	%r683, 0;
	st.local.u32 	[%rd2+4], %r683;
	st.local.v2.u32 	[%rd2+8], {%r683, %r683};
	st.local.v2.u32 	[%rd2+16], {%r683, %r683};
	st.local.v2.u32 	[%rd2+24], {%r683, %r683};
	st.local.v2.u32 	[%rd2+32], {%r683, %r683};
	ld.global.u32 	%r128, [%rd4+132];
	setp.eq.s32 	%p416, %r128, 0;
	@%p416 bra 	$L__BB0_625;
	mul.wide.s32 	%rd534, %r128, 4;
	add.s64 	%rd181, %rd2, %rd534;
	ld.local.u32 	%r684, [%rd181];
	setp.ne.s32 	%p417, %r684, 0;
	@%p417 bra 	$L__BB0_828;
	mov.b32 	%r685, 1;
	st.local.u32 	[%rd181], %r685;
$L__BB0_625:
	ld.global.u32 	%r129, [%rd4+136];
	setp.eq.s32 	%p418, %r129, 0;
	@%p418 bra 	$L__BB0_628;
	mul.wide.s32 	%rd535, %r129, 4;
	add.s64 	%rd182, %rd2, %rd535;
	ld.local.u32 	%r686, [%rd182];
	setp.ne.s32 	%p419, %r686, 0;
	@%p419 bra 	$L__BB0_828;
	mov.b32 	%r687, 1;
	st.local.u32 	[%rd182], %r687;
$L__BB0_628:
	ld.global.u32 	%r130, [%rd4+140];
	setp.eq.s32 	%p420, %r130, 0;
	@%p420 bra 	$L__BB0_631;
	mul.wide.s32 	%rd536, %r130, 4;
	add.s64 	%rd183, %rd2, %rd536;
	ld.local.u32 	%r688, [%rd183];
	setp.ne.s32 	%p421, %r688, 0;
	@%p421 bra 	$L__BB0_828;
	mov.b32 	%r689, 1;
	st.local.u32 	[%rd183], %r689;
$L__BB0_631:
	ld.global.u32 	%r131, [%rd4+168];
	setp.eq.s32 	%p422, %r131, 0;
	@%p422 bra 	$L__BB0_634;
	mul.wide.s32 	%rd537, %r131, 4;
	add.s64 	%rd184, %rd2, %rd537;
	ld.local.u32 	%r690, [%rd184];
	setp.ne.s32 	%p423, %r690, 0;
	@%p423 bra 	$L__BB0_828;
	mov.b32 	%r691, 1;
	st.local.u32 	[%rd184], %r691;
$L__BB0_634:
	ld.global.u32 	%r132, [%rd4+172];
	setp.eq.s32 	%p424, %r132, 0;
	@%p424 bra 	$L__BB0_637;
	mul.wide.s32 	%rd538, %r132, 4;
	add.s64 	%rd185, %rd2, %rd538;
	ld.local.u32 	%r692, [%rd185];
	setp.ne.s32 	%p425, %r692, 0;
	@%p425 bra 	$L__BB0_828;
	mov.b32 	%r693, 1;
	st.local.u32 	[%rd185], %r693;
$L__BB0_637:
	ld.global.u32 	%r133, [%rd4+176];
	setp.eq.s32 	%p426, %r133, 0;
	@%p426 bra 	$L__BB0_640;
	mul.wide.s32 	%rd539, %r133, 4;
	add.s64 	%rd186, %rd2, %rd539;
	ld.local.u32 	%r694, [%rd186];
	setp.ne.s32 	%p427, %r694, 0;
	@%p427 bra 	$L__BB0_828;
	mov.b32 	%r695, 1;
	st.local.u32 	[%rd186], %r695;
$L__BB0_640:
	ld.global.u32 	%r134, [%rd4+204];
	setp.eq.s32 	%p428, %r134, 0;
	@%p428 bra 	$L__BB0_643;
	mul.wide.s32 	%rd540, %r134, 4;
	add.s64 	%rd187, %rd2, %rd540;
	ld.local.u32 	%r696, [%rd187];
	setp.ne.s32 	%p429, %r696, 0;
	@%p429 bra 	$L__BB0_828;
	mov.b32 	%r697, 1;
	st.local.u32 	[%rd187], %r697;
$L__BB0_643:
	ld.global.u32 	%r135, [%rd4+208];
	setp.eq.s32 	%p430, %r135, 0;
	@%p430 bra 	$L__BB0_646;
	mul.wide.s32 	%rd541, %r135, 4;
	add.s64 	%rd188, %rd2, %rd541;
	ld.local.u32 	%r698, [%rd188];
	setp.ne.s32 	%p431, %r698, 0;
	@%p431 bra 	$L__BB0_828;
	mov.b32 	%r699, 1;
	st.local.u32 	[%rd188], %r699;
$L__BB0_646:
	ld.global.u32 	%r136, [%rd4+212];
	setp.eq.s32 	%p432, %r136, 0;
	@%p432 bra 	$L__BB0_649;
	mul.wide.s32 	%rd542, %r136, 4;
	add.s64 	%rd189, %rd2, %rd542;
	ld.local.u32 	%r700, [%rd189];
	setp.ne.s32 	%p433, %r700, 0;
	@%p433 bra 	$L__BB0_828;
	mov.b32 	%r701, 1;
	st.local.u32 	[%rd189], %r701;
$L__BB0_649:
	mov.b32 	%r702, 0;
	st.local.u32 	[%rd2+4], %r702;
	st.local.v2.u32 	[%rd2+8], {%r702, %r702};
	st.local.v2.u32 	[%rd2+16], {%r702, %r702};
	st.local.v2.u32 	[%rd2+24], {%r702, %r702};
	st.local.v2.u32 	[%rd2+32], {%r702, %r702};
	ld.global.u32 	%r137, [%rd4+216];
	setp.eq.s32 	%p434, %r137, 0;
	@%p434 bra 	$L__BB0_652;
	mul.wide.s32 	%rd543, %r137, 4;
	add.s64 	%rd190, %rd2, %rd543;
	ld.local.u32 	%r703, [%rd190];
	setp.ne.s32 	%p435, %r703, 0;
	@%p435 bra 	$L__BB0_828;
	mov.b32 	%r704, 1;
	st.local.u32 	[%rd190], %r704;
$L__BB0_652:
	ld.global.u32 	%r138, [%rd4+220];
	setp.eq.s32 	%p436, %r138, 0;
	@%p436 bra 	$L__BB0_655;
	mul.wide.s32 	%rd544, %r138, 4;
	add.s64 	%rd191, %rd2, %rd544;
	ld.local.u32 	%r705, [%rd191];
	setp.ne.s32 	%p437, %r705, 0;
	@%p437 bra 	$L__BB0_828;
	mov.b32 	%r706, 1;
	st.local.u32 	[%rd191], %r706;
$L__BB0_655:
	ld.global.u32 	%r139, [%rd4+224];
	setp.eq.s32 	%p438, %r139, 0;
	@%p438 bra 	$L__BB0_658;
	mul.wide.s32 	%rd545, %r139, 4;
	add.s64 	%rd192, %rd2, %rd545;
	ld.local.u32 	%r707, [%rd192];
	setp.ne.s32 	%p439, %r707, 0;
	@%p439 bra 	$L__BB0_828;
	mov.b32 	%r708, 1;
	st.local.u32 	[%rd192], %r708;
$L__BB0_658:
	ld.global.u32 	%r140, [%rd4+252];
	setp.eq.s32 	%p440, %r140, 0;
	@%p440 bra 	$L__BB0_661;
	mul.wide.s32 	%rd546, %r140, 4;
	add.s64 	%rd193, %rd2, %rd546;
	ld.local.u32 	%r709, [%rd193];
	setp.ne.s32 	%p441, %r709, 0;
	@%p441 bra 	$L__BB0_828;
	mov.b32 	%r710, 1;
	st.local.u32 	[%rd193], %r710;
$L__BB0_661:
	ld.global.u32 	%r141, [%rd4+256];
	setp.eq.s32 	%p442, %r141, 0;
	@%p442 bra 	$L__BB0_664;
	mul.wide.s32 	%rd547, %r141, 4;
	add.s64 	%rd194, %rd2, %rd547;
	ld.local.u32 	%r711, [%rd194];
	setp.ne.s32 	%p443, %r711, 0;
	@%p443 bra 	$L__BB0_828;
	mov.b32 	%r712, 1;
	st.local.u32 	[%rd194], %r712;
$L__BB0_664:
	ld.global.u32 	%r142, [%rd4+260];
	setp.eq.s32 	%p444, %r142, 0;
	@%p444 bra 	$L__BB0_667;
	mul.wide.s32 	%rd548, %r142, 4;
	add.s64 	%rd195, %rd2, %rd548;
	ld.local.u32 	%r713, [%rd195];
	setp.ne.s32 	%p445, %r713, 0;
	@%p445 bra 	$L__BB0_828;
	mov.b32 	%r714, 1;
	st.local.u32 	[%rd195], %r714;
$L__BB0_667:
	ld.global.u32 	%r143, [%rd4+288];
	setp.eq.s32 	%p446, %r143, 0;
	@%p446 bra 	$L__BB0_670;
	mul.wide.s32 	%rd549, %r143, 4;
	add.s64 	%rd196, %rd2, %rd549;
	ld.local.u32 	%r715, [%rd196];
	setp.ne.s32 	%p447, %r715, 0;
	@%p447 bra 	$L__BB0_828;
	mov.b32 	%r716, 1;
	st.local.u32 	[%rd196], %r716;
$L__BB0_670:
	ld.global.u32 	%r144, [%rd4+292];
	setp.eq.s32 	%p448, %r144, 0;
	@%p448 bra 	$L__BB0_673;
	mul.wide.s32 	%rd550, %r144, 4;
	add.s64 	%rd197, %rd2, %rd550;
	ld.local.u32 	%r717, [%rd197];
	setp.ne.s32 	%p449, %r717, 0;
	@%p449 bra 	$L__BB0_828;
	mov.b32 	%r718, 1;
	st.local.u32 	[%rd197], %r718;
$L__BB0_673:
	ld.global.u32 	%r145, [%rd4+296];
	setp.eq.s32 	%p450, %r145, 0;
	@%p450 bra 	$L__BB0_676;
	mul.wide.s32 	%rd551, %r145, 4;
	add.s64 	%rd198, %rd2, %rd551;
	ld.local.u32 	%r719, [%rd198];
	setp.ne.s32 	%p451, %r719, 0;
	@%p451 bra 	$L__BB0_828;
	mov.b32 	%r720, 1;
	st.local.u32 	[%rd198], %r720;
$L__BB0_676:
	mov.b32 	%r721, 0;
	st.local.u32 	[%rd2+4], %r721;
	st.local.v2.u32 	[%rd2+8], {%r721, %r721};
	st.local.v2.u32 	[%rd2+16], {%r721, %r721};
	st.local.v2.u32 	[%rd2+24], {%r721, %r721};
	st.local.v2.u32 	[%rd2+32], {%r721, %r721};
	ld.global.u32 	%r146, [%rd4+228];
	setp.eq.s32 	%p452, %r146, 0;
	@%p452 bra 	$L__BB0_679;
	mul.wide.s32 	%rd552, %r146, 4;
	add.s64 	%rd199, %rd2, %rd552;
	ld.local.u32 	%r722, [%rd199];
	setp.ne.s32 	%p453, %r722, 0;
	@%p453 bra 	$L__BB0_828;
	mov.b32 	%r723, 1;
	st.local.u32 	[%rd199], %r723;
$L__BB0_679:
	ld.global.u32 	%r147, [%rd4+232];
	setp.eq.s32 	%p454, %r147, 0;
	@%p454 bra 	$L__BB0_682;
	mul.wide.s32 	%rd553, %r147, 4;
	add.s64 	%rd200, %rd2, %rd553;
	ld.local.u32 	%r724, [%rd200];
	setp.ne.s32 	%p455, %r724, 0;
	@%p455 bra 	$L__BB0_828;
	mov.b32 	%r725, 1;
	st.local.u32 	[%rd200], %r725;
$L__BB0_682:
	ld.global.u32 	%r148, [%rd4+236];
	setp.eq.s32 	%p456, %r148, 0;
	@%p456 bra 	$L__BB0_685;
	mul.wide.s32 	%rd554, %r148, 4;
	add.s64 	%rd201, %rd2, %rd554;
	ld.local.u32 	%r726, [%rd201];
	setp.ne.s32 	%p457, %r726, 0;
	@%p457 bra 	$L__BB0_828;
	mov.b32 	%r727, 1;
	st.local.u32 	[%rd201], %r727;
$L__BB0_685:
	ld.global.u32 	%r149, [%rd4+264];
	setp.eq.s32 	%p458, %r149, 0;
	@%p458 bra 	$L__BB0_688;
	mul.wide.s32 	%rd555, %r149, 4;
	add.s64 	%rd202, %rd2, %rd555;
	ld.local.u32 	%r728, [%rd202];
	setp.ne.s32 	%p459, %r728, 0;
	@%p459 bra 	$L__BB0_828;
	mov.b32 	%r729, 1;
	st.local.u32 	[%rd202], %r729;
$L__BB0_688:
	ld.global.u32 	%r150, [%rd4+268];
	setp.eq.s32 	%p460, %r150, 0;
	@%p460 bra 	$L__BB0_691;
	mul.wide.s32 	%rd556, %r150, 4;
	add.s64 	%rd203, %rd2, %rd556;
	ld.local.u32 	%r730, [%rd203];
	setp.ne.s32 	%p461, %r730, 0;
	@%p461 bra 	$L__BB0_828;
	mov.b32 	%r731, 1;
	st.local.u32 	[%rd203], %r731;
$L__BB0_691:
	ld.global.u32 	%r151, [%rd4+272];
	setp.eq.s32 	%p462, %r151, 0;
	@%p462 bra 	$L__BB0_694;
	mul.wide.s32 	%rd557, %r151, 4;
	add.s64 	%rd204, %rd2, %rd557;
	ld.local.u32 	%r732, [%rd204];
	setp.ne.s32 	%p463, %r732, 0;
	@%p463 bra 	$L__BB0_828;
	mov.b32 	%r733, 1;
	st.local.u32 	[%rd204], %r733;
$L__BB0_694:
	ld.global.u32 	%r152, [%rd4+300];
	setp.eq.s32 	%p464, %r152, 0;
	@%p464 bra 	$L__BB0_697;
	mul.wide.s32 	%rd558, %r152, 4;
	add.s64 	%rd205, %rd2, %rd558;
	ld.local.u32 	%r734, [%rd205];
	setp.ne.s32 	%p465, %r734, 0;
	@%p465 bra 	$L__BB0_828;
	mov.b32 	%r735, 1;
	st.local.u32 	[%rd205], %r735;
$L__BB0_697:
	ld.global.u32 	%r153, [%rd4+304];
	setp.eq.s32 	%p466, %r153, 0;
	@%p466 bra 	$L__BB0_700;
	mul.wide.s32 	%rd559, %r153, 4;
	add.s64 	%rd206, %rd2, %rd559;
	ld.local.u32 	%r736, [%rd206];
	setp.ne.s32 	%p467, %r736, 0;
	@%p467 bra 	$L__BB0_828;
	mov.b32 	%r737, 1;
	st.local.u32 	[%rd206], %r737;
$L__BB0_700:
	ld.global.u32 	%r154, [%rd4+308];
	setp.eq.s32 	%p468, %r154, 0;
	@%p468 bra 	$L__BB0_703;
	mul.wide.s32 	%rd560, %r154, 4;
	add.s64 	%rd207, %rd2, %rd560;
	ld.local.u32 	%r738, [%rd207];
	setp.ne.s32 	%p469, %r738, 0;
	@%p469 bra 	$L__BB0_828;
	mov.b32 	%r739, 1;
	st.local.u32 	[%rd207], %r739;
$L__BB0_703:
	mov.b32 	%r740, 0;
	st.local.u32 	[%rd2+4], %r740;
	st.local.v2.u32 	[%rd2+8], {%r740, %r740};
	st.local.v2.u32 	[%rd2+16], {%r740, %r740};
	st.local.v2.u32 	[%rd2+24], {%r740, %r740};
	st.local.v2.u32 	[%rd2+32], {%r740, %r740};
	ld.global.u32 	%r155, [%rd4+240];
	setp.eq.s32 	%p470, %r155, 0;
	@%p470 bra 	$L__BB0_706;
	mul.wide.s32 	%rd561, %r155, 4;
	add.s64 	%rd208, %rd2, %rd561;
	ld.local.u32 	%r741, [%rd208];
	setp.ne.s32 	%p471, %r741, 0;
	@%p471 bra 	$L__BB0_828;
	mov.b32 	%r742, 1;
	st.local.u32 	[%rd208], %r742;
$L__BB0_706:
	ld.global.u32 	%r156, [%rd4+244];
	setp.eq.s32 	%p472, %r156, 0;
	@%p472 bra 	$L__BB0_709;
	mul.wide.s32 	%rd562, %r156, 4;
	add.s64 	%rd209, %rd2, %rd562;
	ld.local.u32 	%r743, [%rd209];
	setp.ne.s32 	%p473, %r743, 0;
	@%p473 bra 	$L__BB0_828;
	mov.b32 	%r744, 1;
	st.local.u32 	[%rd209], %r744;
$L__BB0_709:
	ld.global.u32 	%r157, [%rd4+248];
	setp.eq.s32 	%p474, %r157, 0;
	@%p474 bra 	$L__BB0_712;
	mul.wide.s32 	%rd563, %r157, 4;
	add.s64 	%rd210, %rd2, %rd563;
	ld.local.u32 	%r745, [%rd210];
	setp.ne.s32 	%p475, %r745, 0;
	@%p475 bra 	$L__BB0_828;
	mov.b32 	%r746, 1;
	st.local.u32 	[%rd210], %r746;
$L__BB0_712:
	ld.global.u32 	%r158, [%rd4+276];
	setp.eq.s32 	%p476, %r158, 0;
	@%p476 bra 	$L__BB0_715;
	mul.wide.s32 	%rd564, %r158, 4;
	add.s64 	%rd211, %rd2, %rd564;
	ld.local.u32 	%r747, [%rd211];
	setp.ne.s32 	%p477, %r747, 0;
	@%p477 bra 	$L__BB0_828;
	mov.b32 	%r748, 1;
	st.local.u32 	[%rd211], %r748;
$L__BB0_715:
	ld.global.u32 	%r159, [%rd4+280];
	setp.eq.s32 	%p478, %r159, 0;
	@%p478 bra 	$L__BB0_718;
	mul.wide.s32 	%rd565, %r159, 4;
	add.s64 	%rd212, %rd2, %rd565;
	ld.local.u32 	%r749, [%rd212];
	setp.ne.s32 	%p479, %r749, 0;
	@%p479 bra 	$L__BB0_828;
	mov.b32 	%r750, 1;
	st.local.u32 	[%rd212], %r750;
$L__BB0_718:
	ld.global.u32 	%r160, [%rd4+284];
	setp.eq.s32 	%p480, %r160, 0;
	@%p480 bra 	$L__BB0_721;
	mul.wide.s32 	%rd566, %r160, 4;
	add.s64 	%rd213, %rd2, %rd566;
	ld.local.u32 	%r751, [%rd213];
	setp.ne.s32 	%p481, %r751, 0;
	@%p481 bra 	$L__BB0_828;
	mov.b32 	%r752, 1;
	st.local.u32 	[%rd213], %r752;
$L__BB0_721:
	ld.global.u32 	%r161, [%rd4+312];
	setp.eq.s32 	%p482, %r161, 0;
	@%p482 bra 	$L__BB0_724;
	mul.wide.s32 	%rd567, %r161, 4;
	add.s64 	%rd214, %rd2, %rd567;
	ld.local.u32 	%r753, [%rd214];
	setp.ne.s32 	%p483, %r753, 0;
	@%p483 bra 	$L__BB0_828;
	mov.b32 	%r754, 1;
	st.local.u32 	[%rd214], %r754;
$L__BB0_724:
	ld.global.u32 	%r162, [%rd4+316];
	setp.eq.s32 	%p484, %r162, 0;
	@%p484 bra 	$L__BB0_727;
	mul.wide.s32 	%rd568, %r162, 4;
	add.s64 	%rd215, %rd2, %rd568;
	ld.local.u32 	%r755, [%rd215];
	setp.ne.s32 	%p485, %r755, 0;
	@%p485 bra 	$L__BB0_828;
	mov.b32 	%r756, 1;
	st.local.u32 	[%rd215], %r756;
$L__BB0_727:
	ld.global.u32 	%r163, [%rd4+320];
	setp.eq.s32 	%p486, %r163, 0;
	@%p486 bra 	$L__BB0_729;
	mul.wide.s32 	%rd569, %r163, 4;
	add.s64 	%rd570, %rd2, %rd569;
	ld.local.u32 	%r757, [%rd570];
	setp.ne.s32 	%p487, %r757, 0;
	@%p487 bra 	$L__BB0_828;
$L__BB0_729:
	mov.b32 	%r890, 0;
	mov.b32 	%r887, -1;
	mov.b32 	%r888, 10;
	add.u64 	%rd576, %SP, 688;
	mov.u32 	%r886, %r887;
$L__BB0_730:
	mul.lo.s32 	%r768, %r890, 9;
	mul.hi.u32 	%r769, %r890, -1431655765;
	shr.u32 	%r770, %r769, 1;
	mul.lo.s32 	%r168, %r770, 3;
	add.s32 	%r169, %r168, 2;
	mul.wide.u32 	%rd575, %r768, 4;
	add.s64 	%rd216, %rd4, %rd575;
	mov.b32 	%r889, 0;
$L__BB0_731:
	mov.u32 	%r771, %ctaid.x;
	mov.u32 	%r772, %ntid.x;
	mov.u32 	%r773, %tid.x;
	mad.lo.s32 	%r174, %r771, %r772, %r773;
	cvta.to.local.u64 	%rd217, %rd576;
	mul.wide.s32 	%rd577, %r889, 4;
	add.s64 	%rd578, %rd216, %rd577;
	ld.global.u32 	%r774, [%rd578];
	setp.ne.s32 	%p488, %r774, 0;
	@%p488 bra 	$L__BB0_760;
	mul.hi.u32 	%r777, %r889, -1431655765;
	shr.u32 	%r778, %r777, 1;
	mul.lo.s32 	%r175, %r778, 3;
	ld.global.u32 	%r176, [%rd216];
	mul.wide.u32 	%rd579, %r889, 4;
	add.s64 	%rd218, %rd4, %rd579;
	mov.b32 	%r882, 1;
	mov.b32 	%r884, 0;
$L__BB0_733:
	setp.eq.s32 	%p489, %r176, %r882;
	@%p489 bra 	$L__BB0_757;
	ld.global.u32 	%r779, [%rd216+4];
	setp.eq.s32 	%p490, %r779, %r882;
	@%p490 bra 	$L__BB0_757;
	ld.global.u32 	%r780, [%rd216+8];
	setp.eq.s32 	%p491, %r780, %r882;
	@%p491 bra 	$L__BB0_757;
	ld.global.u32 	%r781, [%rd216+12];
	setp.eq.s32 	%p492, %r781, %r882;
	@%p492 bra 	$L__BB0_757;
	ld.global.u32 	%r782, [%rd216+16];
	setp.eq.s32 	%p493, %r782, %r882;
	@%p493 bra 	$L__BB0_757;
	ld.global.u32 	%r783, [%rd216+20];
	setp.eq.s32 	%p494, %r783, %r882;
	@%p494 bra 	$L__BB0_757;
	ld.global.u32 	%r784, [%rd216+24];
	setp.eq.s32 	%p495, %r784, %r882;
	@%p495 bra 	$L__BB0_757;
	ld.global.u32 	%r785, [%rd216+28];
	setp.eq.s32 	%p496, %r785, %r882;
	@%p496 bra 	$L__BB0_757;
	ld.global.u32 	%r786, [%rd216+32];
	setp.eq.s32 	%p497, %r786, %r882;
	@%p497 bra 	$L__BB0_757;
	ld.global.u32 	%r787, [%rd218];
	setp.eq.s32 	%p498, %r787, %r882;
	@%p498 bra 	$L__BB0_757;
	ld.global.u32 	%r788, [%rd218+36];
	setp.eq.s32 	%p499, %r788, %r882;
	@%p499 bra 	$L__BB0_757;
	ld.global.u32 	%r789, [%rd218+72];
	setp.eq.s32 	%p500, %r789, %r882;
	@%p500 bra 	$L__BB0_757;
	ld.global.u32 	%r790, [%rd218+108];
	setp.eq.s32 	%p501, %r790, %r882;
	@%p501 bra 	$L__BB0_757;
	ld.global.u32 	%r791, [%rd218+144];
	setp.eq.s32 	%p502, %r791, %r882;
	@%p502 bra 	$L__BB0_757;
	ld.global.u32 	%r792, [%rd218+180];
	setp.eq.s32 	%p503, %r792, %r882;
	@%p503 bra 	$L__BB0_757;
	ld.global.u32 	%r793, [%rd218+216];
	setp.eq.s32 	%p504, %r793, %r882;
	@%p504 bra 	$L__BB0_757;
	ld.global.u32 	%r794, [%rd218+252];
	setp.eq.s32 	%p505, %r794, %r882;
	@%p505 bra 	$L__BB0_757;
	ld.global.u32 	%r795, [%rd218+288];
	setp.eq.s32 	%p506, %r795, %r882;
	@%p506 bra 	$L__BB0_757;
	mov.b16 	%rs15, 1;
	mov.u32 	%r883, %r168;
$L__BB0_752:
	mov.u16 	%rs1, %rs15;
	mov.u32 	%r179, %r883;
	mad.lo.s32 	%r796, %r179, 9, %r175;
	mul.wide.u32 	%rd580, %r796, 4;
	add.s64 	%rd219, %rd4, %rd580;
	ld.global.u32 	%r797, [%rd219];
	setp.eq.s32 	%p507, %r797, %r882;
	mov.b16 	%rs15, 0;
	@%p507 bra 	$L__BB0_755;
	ld.global.u32 	%r798, [%rd219+4];
	setp.eq.s32 	%p508, %r798, %r882;
	@%p508 bra 	$L__BB0_755;
	ld.global.u32 	%r799, [%rd219+8];
	setp.eq.s32 	%p509, %r799, %r882;
	selp.b16 	%rs15, 0, %rs1, %p509;
$L__BB0_755:
	add.s32 	%r883, %r179, 1;
	setp.lt.u32 	%p510, %r179, %r169;
	and.b16  	%rs10, %rs15, 255;
	setp.ne.s16 	%p511, %rs10, 0;
	and.pred  	%p512, %p510, %p511;
	@%p512 bra 	$L__BB0_752;
	cvt.u32.u16 	%r800, %rs15;
	and.b32  	%r801, %r800, 255;
	add.s32 	%r884, %r884, %r801;
	setp.gt.s32 	%p513, %r884, 1;
	setp.ge.s32 	%p514, %r884, %r888;
	and.pred  	%p515, %p513, %p514;
	@%p515 bra 	$L__BB0_758;
$L__BB0_757:
	add.s32 	%r882, %r882, 1;
	setp.ne.s32 	%p516, %r882, 10;
	@%p516 bra 	$L__BB0_733;
$L__BB0_758:
	setp.ge.s32 	%p517, %r884, %r888;
	@%p517 bra 	$L__BB0_760;
	setp.eq.s32 	%p518, %r884, 1;
	mov.u32 	%r886, %r889;
	mov.u32 	%r887, %r890;
	mov.u32 	%r888, %r884;
	@%p518 bra 	$L__BB0_763;
$L__BB0_760:
	add.s32 	%r889, %r889, 1;
	setp.ne.s32 	%p519, %r889, 9;
	@%p519 bra 	$L__BB0_731;
	add.s32 	%r890, %r890, 1;
	setp.ne.s32 	%p520, %r890, 9;
	@%p520 bra 	$L__BB0_730;
	and.b32  	%r802, %r887, %r886;
	setp.eq.s32 	%p521, %r802, -1;
	mov.u32 	%r889, %r886;
	mov.u32 	%r890, %r887;
	@%p521 bra 	$L__BB0_829;
$L__BB0_763:
	ld.param.u64 	%rd601, [_Z13solve_sudokusPii_param_0];
	mul.lo.s32 	%r804, %r174, 81;
	st.local.v2.u32 	[%rd1], {%r890, %r889};
	mul.wide.s32 	%rd581, %r804, 4;
	cvta.to.global.u64 	%rd582, %rd601;
	add.s64 	%rd220, %rd582, %rd581;
	mov.b32 	%r891, 0;
$L__BB0_764:
	mul.wide.u32 	%rd583, %r891, 8;
	add.s64 	%rd221, %rd1, %rd583;
	ld.local.v2.u32 	{%r805, %r806}, [%rd221];
	mul.lo.s32 	%r195, %r805, 9;
	add.s32 	%r807, %r195, %r806;
	mul.wide.s32 	%rd584, %r807, 4;
	add.s64 	%rd222, %rd4, %rd584;
	ld.global.u32 	%r892, [%rd222];
	setp.gt.s32 	%p522, %r892, 8;
	@%p522 bra 	$L__BB0_788;
	mul.hi.s32 	%r808, %r805, 1431655766;
	shr.u32 	%r809, %r808, 31;
	add.s32 	%r810, %r808, %r809;
	mul.lo.s32 	%r197, %r810, 3;
	mul.hi.s32 	%r811, %r806, 1431655766;
	shr.u32 	%r812, %r811, 31;
	add.s32 	%r813, %r811, %r812;
	mul.lo.s32 	%r198, %r813, 3;
	add.s32 	%r199, %r198, 2;
	add.s32 	%r200, %r197, 2;
	mul.wide.s32 	%rd585, %r195, 4;
	add.s64 	%rd223, %rd4, %rd585;
	ld.global.u32 	%r201, [%rd223];
	mul.wide.s32 	%rd586, %r806, 4;
	add.s64 	%rd224, %rd4, %rd586;
$L__BB0_766:
	add.s32 	%r892, %r892, 1;
	setp.eq.s32 	%p523, %r201, %r892;
	@%p523 bra 	$L__BB0_787;
	ld.global.u32 	%r814, [%rd223+4];
	setp.eq.s32 	%p524, %r814, %r892;
	@%p524 bra 	$L__BB0_787;
	ld.global.u32 	%r815, [%rd223+8];
	setp.eq.s32 	%p525, %r815, %r892;
	@%p525 bra 	$L__BB0_787;
	ld.global.u32 	%r816, [%rd223+12];
	setp.eq.s32 	%p526, %r816, %r892;
	@%p526 bra 	$L__BB0_787;
	ld.global.u32 	%r817, [%rd223+16];
	setp.eq.s32 	%p527, %r817, %r892;
	@%p527 bra 	$L__BB0_787;
	ld.global.u32 	%r818, [%rd223+20];
	setp.eq.s32 	%p528, %r818, %r892;
	@%p528 bra 	$L__BB0_787;
	ld.global.u32 	%r819, [%rd223+24];
	setp.eq.s32 	%p529, %r819, %r892;
	@%p529 bra 	$L__BB0_787;
	ld.global.u32 	%r820, [%rd223+28];
	setp.eq.s32 	%p530, %r820, %r892;
	@%p530 bra 	$L__BB0_787;
	ld.global.u32 	%r821, [%rd223+32];
	setp.eq.s32 	%p531, %r821, %r892;
	@%p531 bra 	$L__BB0_787;
	ld.global.u32 	%r822, [%rd224];
	setp.eq.s32 	%p532, %r822, %r892;
	@%p532 bra 	$L__BB0_787;
	ld.global.u32 	%r823, [%rd224+36];
	setp.eq.s32 	%p533, %r823, %r892;
	@%p533 bra 	$L__BB0_787;
	ld.global.u32 	%r824, [%rd224+72];
	setp.eq.s32 	%p534, %r824, %r892;
	@%p534 bra 	$L__BB0_787;
	ld.global.u32 	%r825, [%rd224+108];
	setp.eq.s32 	%p535, %r825, %r892;
	@%p535 bra 	$L__BB0_787;
	ld.global.u32 	%r826, [%rd224+144];
	setp.eq.s32 	%p536, %r826, %r892;
	@%p536 bra 	$L__BB0_787;
	ld.global.u32 	%r827, [%rd224+180];
	setp.eq.s32 	%p537, %r827, %r892;
	@%p537 bra 	$L__BB0_787;
	ld.global.u32 	%r828, [%rd224+216];
	setp.eq.s32 	%p538, %r828, %r892;
	@%p538 bra 	$L__BB0_787;
	ld.global.u32 	%r829, [%rd224+252];
	setp.eq.s32 	%p539, %r829, %r892;
	@%p539 bra 	$L__BB0_787;
	ld.global.u32 	%r830, [%rd224+288];
	setp.eq.s32 	%p540, %r830, %r892;
	mov.u32 	%r893, %r197;
	@%p540 bra 	$L__BB0_787;
$L__BB0_784:
	mad.lo.s32 	%r894, %r893, 9, %r198;
	mov.u32 	%r895, %r198;
	bra.uni 	$L__BB0_786;
$L__BB0_785:
	add.s32 	%r206, %r895, 1;
	add.s32 	%r894, %r894, 1;
	setp.ge.s32 	%p542, %r895, %r199;
	mov.u32 	%r895, %r206;
	@%p542 bra 	$L__BB0_789;
$L__BB0_786:
	mul.wide.s32 	%rd587, %r894, 4;
	add.s64 	%rd588, %rd220, %rd587;
	ld.global.u32 	%r831, [%rd588];
	setp.eq.s32 	%p541, %r831, %r892;
	@%p541 bra 	$L__BB0_787;
	bra.uni 	$L__BB0_785;
$L__BB0_787:
	setp.eq.s32 	%p578, %r892, 9;
	@%p578 bra 	$L__BB0_788;
	bra.uni 	$L__BB0_766;
$L__BB0_788:
	mov.b32 	%r870, 0;
	st.global.u32 	[%rd222], %r870;
	add.s32 	%r891, %r891, -1;
	bra.uni 	$L__BB0_825;
$L__BB0_789:
	add.s32 	%r210, %r893, 1;
	setp.lt.s32 	%p543, %r893, %r200;
	mov.u32 	%r893, %r210;
	@%p543 bra 	$L__BB0_784;
	st.global.u32 	[%rd222], %r892;
	mov.b32 	%r913, 0;
	mov.b32 	%r910, -1;
	mov.b32 	%r911, 10;
	mov.u32 	%r909, %r910;
$L__BB0_791:
	mul.lo.s32 	%r836, %r913, 9;
	mul.hi.u32 	%r837, %r913, -1431655765;
	shr.u32 	%r838, %r837, 1;
	mul.lo.s32 	%r215, %r838, 3;
	add.s32 	%r216, %r215, 2;
	mul.wide.u32 	%rd589, %r836, 4;
	add.s64 	%rd225, %rd4, %rd589;
	mov.b32 	%r912, 0;
$L__BB0_792:
	mul.wide.s32 	%rd590, %r912, 4;
	add.s64 	%rd591, %rd225, %rd590;
	ld.global.u32 	%r839, [%rd591];
	setp.ne.s32 	%p544, %r839, 0;
	@%p544 bra 	$L__BB0_821;
	mul.hi.u32 	%r842, %r912, -1431655765;
	shr.u32 	%r843, %r842, 1;
	mul.lo.s32 	%r221, %r843, 3;
	ld.global.u32 	%r222, [%rd225];
	mul.wide.u32 	%rd592, %r912, 4;
	add.s64 	%rd226, %rd4, %rd592;
	mov.b32 	%r905, 1;
	mov.b32 	%r907, 0;
$L__BB0_794:
	setp.eq.s32 	%p545, %r222, %r905;
	@%p545 bra 	$L__BB0_818;
	ld.global.u32 	%r844, [%rd225+4];
	setp.eq.s32 	%p546, %r844, %r905;
	@%p546 bra 	$L__BB0_818;
	ld.global.u32 	%r845, [%rd225+8];
	setp.eq.s32 	%p547, %r845, %r905;
	@%p547 bra 	$L__BB0_818;
	ld.global.u32 	%r846, [%rd225+12];
	setp.eq.s32 	%p548, %r846, %r905;
	@%p548 bra 	$L__BB0_818;
	ld.global.u32 	%r847, [%rd225+16];
	setp.eq.s32 	%p549, %r847, %r905;
	@%p549 bra 	$L__BB0_818;
	ld.global.u32 	%r848, [%rd225+20];
	setp.eq.s32 	%p550, %r848, %r905;
	@%p550 bra 	$L__BB0_818;
	ld.global.u32 	%r849, [%rd225+24];
	setp.eq.s32 	%p551, %r849, %r905;
	@%p551 bra 	$L__BB0_818;
	ld.global.u32 	%r850, [%rd225+28];
	setp.eq.s32 	%p552, %r850, %r905;
	@%p552 bra 	$L__BB0_818;
	ld.global.u32 	%r851, [%rd225+32];
	setp.eq.s32 	%p553, %r851, %r905;
	@%p553 bra 	$L__BB0_818;
	ld.global.u32 	%r852, [%rd226];
	setp.eq.s32 	%p554, %r852, %r905;
	@%p554 bra 	$L__BB0_818;
	ld.global.u32 	%r853, [%rd226+36];
	setp.eq.s32 	%p555, %r853, %r905;
	@%p555 bra 	$L__BB0_818;
	ld.global.u32 	%r854, [%rd226+72];
	setp.eq.s32 	%p556, %r854, %r905;
	@%p556 bra 	$L__BB0_818;
	ld.global.u32 	%r855, [%rd226+108];
	setp.eq.s32 	%p557, %r855, %r905;
	@%p557 bra 	$L__BB0_818;
	ld.global.u32 	%r856, [%rd226+144];
	setp.eq.s32 	%p558, %r856, %r905;
	@%p558 bra 	$L__BB0_818;
	ld.global.u32 	%r857, [%rd226+180];
	setp.eq.s32 	%p559, %r857, %r905;
	@%p559 bra 	$L__BB0_818;
	ld.global.u32 	%r858, [%rd226+216];
	setp.eq.s32 	%p560, %r858, %r905;
	@%p560 bra 	$L__BB0_818;
	ld.global.u32 	%r859, [%rd226+252];
	setp.eq.s32 	%p561, %r859, %r905;
	@%p561 bra 	$L__BB0_818;
	ld.global.u32 	%r860, [%rd226+288];
	setp.eq.s32 	%p562, %r860, %r905;
	@%p562 bra 	$L__BB0_818;
	mov.b16 	%rs17, 1;
	mov.u32 	%r906, %r215;
$L__BB0_813:
	mov.u16 	%rs4, %rs17;
	mov.u32 	%r225, %r906;
	mad.lo.s32 	%r861, %r225, 9, %r221;
	mul.wide.u32 	%rd593, %r861, 4;
	add.s64 	%rd227, %rd4, %rd593;
	ld.global.u32 	%r862, [%rd227];
	setp.eq.s32 	%p563, %r862, %r905;
	mov.b16 	%rs17, 0;
	@%p563 bra 	$L__BB0_816;
	ld.global.u32 	%r863, [%rd227+4];
	setp.eq.s32 	%p564, %r863, %r905;
	@%p564 bra 	$L__BB0_816;
	ld.global.u32 	%r864, [%rd227+8];
	setp.eq.s32 	%p565, %r864, %r905;
	selp.b16 	%rs17, 0, %rs4, %p565;
$L__BB0_816:
	add.s32 	%r906, %r225, 1;
	setp.lt.u32 	%p566, %r225, %r216;
	and.b16  	%rs14, %rs17, 255;
	setp.ne.s16 	%p567, %rs14, 0;
	and.pred  	%p568, %p566, %p567;
	@%p568 bra 	$L__BB0_813;
	cvt.u32.u16 	%r865, %rs17;
	and.b32  	%r866, %r865, 255;
	add.s32 	%r907, %r907, %r866;
	setp.gt.s32 	%p569, %r907, 1;
	setp.ge.s32 	%p570, %r907, %r911;
	and.pred  	%p571, %p569, %p570;
	@%p571 bra 	$L__BB0_819;
$L__BB0_818:
	add.s32 	%r905, %r905, 1;
	setp.ne.s32 	%p572, %r905, 10;
	@%p572 bra 	$L__BB0_794;
$L__BB0_819:
	setp.ge.s32 	%p573, %r907, %r911;
	@%p573 bra 	$L__BB0_821;
	setp.eq.s32 	%p574, %r907, 1;
	mov.u32 	%r909, %r912;
	mov.u32 	%r910, %r913;
	mov.u32 	%r911, %r907;
	@%p574 bra 	$L__BB0_824;
$L__BB0_821:
	add.s32 	%r912, %r912, 1;
	setp.ne.s32 	%p575, %r912, 9;
	@%p575 bra 	$L__BB0_792;
	add.s32 	%r913, %r913, 1;
	setp.ne.s32 	%p576, %r913, 9;
	@%p576 bra 	$L__BB0_791;
	and.b32  	%r867, %r910, %r909;
	setp.eq.s32 	%p577, %r867, -1;
	mov.u32 	%r912, %r909;
	mov.u32 	%r913, %r910;
	@%p577 bra 	$L__BB0_829;
$L__BB0_824:
	add.s32 	%r891, %r891, 1;
	st.local.v2.u32 	[%rd221+8], {%r913, %r912};
$L__BB0_825:
	setp.gt.s32 	%p579, %r891, -1;
	@%p579 bra 	$L__BB0_764;
	st.local.u32 	[%rd217], %r174;
	mov.u64 	%rd597, $str$1;
	cvta.global.u64 	%rd598, %rd597;
	{ // callseq 2, 0
	.param .b64 param0;
	st.param.b64 	[param0], %rd598;
	.param .b64 param1;
	st.param.b64 	[param1], %rd576;
	.param .b32 retval0;
	call.uni (retval0), 
	vprintf, 
	(
	param0, 
	param1
	);
	ld.param.b32 	%r871, [retval0];
	} // callseq 2
$L__BB0_827:
	ret;
$L__BB0_828:
	add.u64 	%rd571, %SP, 688;
	add.u64 	%rd572, %SPL, 688;
	mov.u32 	%r758, %ctaid.x;
	mov.u32 	%r759, %ntid.x;
	mov.u32 	%r760, %tid.x;
	mad.lo.s32 	%r761, %r758, %r759, %r760;
	st.local.u32 	[%rd572], %r761;
	mov.u64 	%rd573, $str$1;
	cvta.global.u64 	%rd574, %rd573;
	{ // callseq 0, 0
	.param .b64 param0;
	st.param.b64 	[param0], %rd574;
	.param .b64 param1;
	st.param.b64 	[param1], %rd571;
	.param .b32 retval0;
	call.uni (retval0), 
	vprintf, 
	(
	param0, 
	param1
	);
	ld.param.b32 	%r762, [retval0];
	} // callseq 0
	bra.uni 	$L__BB0_827;
$L__BB0_829:
	st.local.u32 	[%rd217], %r174;
	mov.u64 	%rd594, $str;
	cvta.global.u64 	%rd595, %rd594;
	{ // callseq 1, 0
	.param .b64 param0;
	st.param.b64 	[param0], %rd595;
	.param .b64 param1;
	st.param.b64 	[param1], %rd576;
	.param .b32 retval0;
	call.uni (retval0), 
	vprintf, 
	(
	param0, 
	param1
	);
	ld.param.b32 	%r868, [retval0];
	} // callseq 1
	bra.uni 	$L__BB0_827;

}


// ===== COMPILED SASS (sm_100) =====

	.target	sm_100

	.elftype	@"ET_EXEC"


//--------------------- .note.nv.tkinfo           --------------------------
	.section	.note.nv.tkinfo,"",@"SHT_NOTE"
	.sectionflags	@"SHF_NOTE_NV_TKINFO"
	.tkinfo
        /*0018*/ 	.word	0x00000002
        /*0030*/ 	.string	""
        /*0030*/ 	.string	"ptxas"
        /*0030*/ 	.string	"Cuda compilation tools, release 13.0, V13.0.88"
        /*0030*/ 	.string	"Build cuda_13.0.r13.0/compiler.36424714_0"
        /*0030*/ 	.string	"-arch sm_100 -m 64 "



//--------------------- .note.nv.cuinfo           --------------------------
	.section	.note.nv.cuinfo,"",@"SHT_NOTE"
	.sectionflags	@"SHF_NOTE_NV_CUINFO"
        /*0018*/ 	.short	0x0002
        /*001a*/ 	.short	0x0064
        /*001c*/ 	.short	0x0082
	.zero		2


//--------------------- .nv.info                  --------------------------
	.section	.nv.info,"",@"SHT_CUDA_INFO"
	.align	4


	//----- nvinfo : EIATTR_REGCOUNT
	.align		4
        /*0000*/ 	.byte	0x04, 0x2f
        /*0002*/ 	.short	(.L_3 - .L_2)
	.align		4
.L_2:
        /*0004*/ 	.word	index@(_Z13solve_sudokusPii)
        /*0008*/ 	.word	0x000000ff


	//----- nvinfo : EIATTR_FRAME_SIZE
	.align		4
.L_3:
        /*000c*/ 	.byte	0x04, 0x11
        /*000e*/ 	.short	(.L_5 - .L_4)
	.align		4
.L_4:
        /*0010*/ 	.word	index@(_Z13solve_sudokusPii)
        /*0014*/ 	.word	0x000003c8


	//----- nvinfo : EIATTR_MIN_STACK_SIZE
	.align		4
.L_5:
        /*0018*/ 	.byte	0x04, 0x12
        /*001a*/ 	.short	(.L_7 - .L_6)
	.align		4
.L_6:
        /*001c*/ 	.word	index@(_Z13solve_sudokusPii)
        /*0020*/ 	.word	0x000003c8
.L_7:


//--------------------- .nv.compat                --------------------------
	.section	.nv.compat,"",@"SHT_CUDA_COMPAT_INFO"
	.align	4
        /*0000*/ 	.byte	0x02, 0x09, 0x00, 0x00, 0x02, 0x02, 0x01, 0x00, 0x02, 0x05, 0x05, 0x00, 0x03, 0x07, 0x01, 0x01
        /*0010*/ 	.byte	0x02, 0x03, 0x00, 0x00, 0x02, 0x06, 0x01, 0x00, 0x04, 0x0b, 0x08, 0x00, 0x09, 0x00, 0x00, 0x00
        /*0020*/ 	.byte	0x00, 0x00, 0x00, 0x00


//--------------------- .nv.info._Z13solve_sudokusPii --------------------------
	.section	.nv.info._Z13solve_sudokusPii,"",@"SHT_CUDA_INFO"
	.sectionflags	@""
	.align	4


	//----- nvinfo : EIATTR_CUDA_API_VERSION
	.align		4
        /*0000*/ 	.byte	0x04, 0x37
        /*0002*/ 	.short	(.L_9 - .L_8)
.L_8:
        /*0004*/ 	.word	0x00000082


	//----- nvinfo : EIATTR_KPARAM_INFO
	.align		4
.L_9:
        /*0008*/ 	.byte	0x04, 0x17
        /*000a*/ 	.short	(.L_11 - .L_10)
.L_10:
        /*000c*/ 	.word	0x00000000
        /*0010*/ 	.short	0x0001
        /*0012*/ 	.short	0x0008
        /*0014*/ 	.byte	0x00, 0xf0, 0x11, 0x00


	//----- nvinfo : EIATTR_KPARAM_INFO
	.align		4
.L_11:
        /*0018*/ 	.byte	0x04, 0x17
        /*001a*/ 	.short	(.L_13 - .L_12)
.L_12:
        /*001c*/ 	.word	0x00000000
        /*0020*/ 	.short	0x0000
        /*0022*/ 	.short	0x0000
        /*0024*/ 	.byte	0x00, 0xf5, 0x21, 0x00


	//----- nvinfo : EIATTR_SPARSE_MMA_MASK
	.align		4
.L_13:
        /*0028*/ 	.byte	0x03, 0x50
        /*002a*/ 	.short	0x0000


	//----- nvinfo : EIATTR_MAXREG_COUNT
	.align		4
        /*002c*/ 	.byte	0x03, 0x1b
        /*002e*/ 	.short	0x00ff


	//----- nvinfo : EIATTR_EXTERNS
	.align		4
        /*0030*/ 	.byte	0x04, 0x0f
        /*0032*/ 	.short	(.L_15 - .L_14)


	//   ....[0]....
	.align		4
.L_14:
        /*0034*/ 	.word	index@(vprintf)


	//----- nvinfo : EIATTR_ANNOTATIONS
	.align		4
.L_15:
        /*0038*/ 	.byte	0x04, 0x55
        /*003a*/ 	.short	(.L_17 - .L_16)


	//   ....[0]....
.L_16:
        /*003c*/ 	.word	0x00000001
        /*0040*/ 	.byte	0xc0, 0x00, 0x00, 0x00, 0x01, 0x00, 0x00, 0x00, 0xd0, 0x00, 0x00, 0x00, 0x01, 0x00, 0x00, 0x00
        /* <DEDUP_REMOVED lines=161> */
        /*0a60*/ 	.byte	0xf0, 0xfc, 0x00, 0x00, 0x01, 0x00, 0x00, 0x00, 0x00, 0xfd, 0x00, 0x00


	//----- nvinfo : EIATTR_MERCURY_ISA_VERSION
	.align		4
.L_17:
        /*0a6c*/ 	.byte	0x03, 0x5f
        /*0a6e*/ 	.short	0x0101


	//----- nvinfo : EIATTR_VRC_CTA_INIT_COUNT
	.align		4
        /*0a70*/ 	.byte	0x02, 0x4a
	.zero		1
	.zero		1


	//----- nvinfo : EIATTR_SYSCALL_OFFSETS
	.align		4
        /*0a74*/ 	.byte	0x04, 0x46
        /*0a76*/ 	.short	(.L_19 - .L_18)


	//   ....[0]....
.L_18:
        /*0a78*/ 	.word	0x0000fb90


	//   ....[1]....
        /*0a7c*/ 	.word	0x0000fcd0


	//   ....[2]....
        /*0a80*/ 	.word	0x0000fdd0


	//----- nvinfo : EIATTR_EXIT_INSTR_OFFSETS
	.align		4
.L_19:
        /*0a84*/ 	.byte	0x04, 0x1c
        /*0a86*/ 	.short	(.L_21 - .L_20)


	//   ....[0]....
.L_20:
        /*0a88*/ 	.word	0x000000e0


	//   ....[1]....
        /*0a8c*/ 	.word	0x0000fba0


	//   ....[2]....
        /*0a90*/ 	.word	0x0000fce0


	//   ....[3]....
        /*0a94*/ 	.word	0x0000fde0


	//----- nvinfo : EIATTR_CRS_STACK_SIZE
	.align		4
.L_21:
        /*0a98*/ 	.byte	0x04, 0x1e
        /*0a9a*/ 	.short	(.L_23 - .L_22)
.L_22:
        /*0a9c*/ 	.word	0x00000000


	//----- nvinfo : EIATTR_CBANK_PARAM_SIZE
	.align		4
.L_23:
        /*0aa0*/ 	.byte	0x03, 0x19
        /*0aa2*/ 	.short	0x000c


	//----- nvinfo : EIATTR_PARAM_CBANK
	.align		4
        /*0aa4*/ 	.byte	0x04, 0x0a
        /*0aa6*/ 	.short	(.L_25 - .L_24)
	.align		4
.L_24:
        /*0aa8*/ 	.word	index@(.nv.constant0._Z13solve_sudokusPii)
        /*0aac*/ 	.short	0x0380
        /*0aae*/ 	.short	0x000c


	//----- nvinfo : EIATTR_SW_WAR
	.align		4
.L_25:
        /*0ab0*/ 	.byte	0x04, 0x36
        /*0ab2*/ 	.short	(.L_27 - .L_26)
.L_26:
        /*0ab4*/ 	.word	0x00000008
.L_27:


//--------------------- .nv.callgraph             --------------------------
	.section	.nv.callgraph,"",@"SHT_CUDA_CALLGRAPH"
	.align	4
	.sectionentsize	8
	.align		4
        /*0000*/ 	.word	0x00000000
	.align		4
        /*0004*/ 	.word	0xffffffff
	.align		4
        /*0008*/ 	.word	index@(_Z13solve_sudokusPii)
	.align		4
        /*000c*/ 	.word	index@(vprintf)
	.align		4
        /*0010*/ 	.word	0x00000000
	.align		4
        /*0014*/ 	.word	0xfffffffe
	.align		4
        /*0018*/ 	.word	0x00000000
	.align		4
        /*001c*/ 	.word	0xfffffffd
	.align		4
        /*0020*/ 	.word	0x00000000
	.align		4
        /*0024*/ 	.word	0xfffffffc


//--------------------- .nv.constant4             --------------------------
	.section	.nv.constant4,"a",@progbits
	.align	8
	.align		8
.nv.constant4:
        /*0000*/ 	.dword	vprintf
	.align		8
        /*0008*/ 	.dword	$str
	.align		8
        /*0010*/ 	.dword	$str$1


//--------------------- .text._Z13solve_sudokusPii --------------------------
	.section	.text._Z13solve_sudokusPii,"ax",@progbits
	.align	128
        .global         _Z13solve_sudokusPii
        .type           _Z13solve_sudokusPii,@function
        .size           _Z13solve_sudokusPii,(.L_x_536 - _Z13solve_sudokusPii)
        .other          _Z13solve_sudokusPii,@"STO_CUDA_ENTRY STV_DEFAULT"
_Z13solve_sudokusPii:
.text._Z13solve_sudokusPii:
[----:B------:R-:W0:Y:S01]  /*0000*/  LDC R1, c[0x0][0x37c] ;  /* 0x0000df00ff017b82 */ /* 0x000e220000000800 */
[----:B------:R-:W1:Y:S01]  /*0010*/  S2R R3, SR_TID.X ;  /* 0x0000000000037919 */ /* 0x000e620000002100 */
[----:B------:R-:W2:Y:S06]  /*0020*/  LDCU UR5, c[0x0][0x2fc] ;  /* 0x00005f80ff0577ac */ /* 0x000eac0008000800 */
[----:B------:R-:W1:Y:S01]  /*0030*/  S2UR UR38, SR_CTAID.X ;  /* 0x00000000002679c3 */ /* 0x000e620000002500 */
[----:B0-----:R-:W-:Y:S01]  /*0040*/  VIADD R1, R1, 0xfffffc38 ;  /* 0xfffffc3801017836 */ /* 0x001fe20000000000 */
[----:B------:R-:W0:Y:S01]  /*0050*/  LDCU UR4, c[0x0][0x2f8] ;  /* 0x00005f00ff0477ac */ /* 0x000e220008000800 */
[----:B------:R-:W3:Y:S05]  /*0060*/  LDCU UR6, c[0x0][0x388] ;  /* 0x00007100ff0677ac */ /* 0x000eea0008000800 */
[----:B------:R-:W1:Y:S02]  /*0070*/  LDC R0, c[0x0][0x360] ;  /* 0x0000d800ff007b82 */ /* 0x000e640000000800 */
[----:B-1----:R-:W-:Y:S01]  /*0080*/  IMAD R0, R0, UR38, R3 ;  /* 0x0000002600007c24 */ /* 0x002fe2000f8e0203 */
[----:B0-----:R-:W-:-:S04]  /*0090*/  IADD3 R3, P1, PT, R1, UR4, RZ ;  /* 0x0000000401037c10 */ /* 0x001fc8000ff3e0ff */
[----:B---3--:R-:W-:Y:S01]  /*00a0*/  ISETP.GE.AND P0, PT, R0, UR6, PT ;  /* 0x0000000600007c0c */ /* 0x008fe2000bf06270 */
[----:B--2---:R-:W-:Y:S01]  /*00b0*/  IMAD.X R2, RZ, RZ, UR5, P1 ;  /* 0x00000005ff027e24 */ /* 0x004fe200088e06ff */
[----:B------:R0:W-:Y:S04]  /*00c0*/  STL [R1+0x3b8], R3 ;  /* 0x0003b80301007387 */ /* 0x0001e80000100800 */
[----:B------:R0:W-:Y:S07]  /*00d0*/  STL [R1+0x3bc], R2 ;  /* 0x0003bc0201007387 */ /* 0x0001ee0000100800 */
[----:B------:R-:W-:Y:S05]  /*00e0*/  @P0 EXIT ;  /* 0x000000000000094d */ /* 0x000fea0003800000 */
[----:B------:R-:W1:Y:S01]  /*00f0*/  LDC.64 R4, c[0x0][0x380] ;  /* 0x0000e000ff047b82 */ /* 0x000e620000000a00 */
[----:B------:R-:W2:Y:S01]  /*0100*/  LDCU.64 UR36, c[0x0][0x358] ;  /* 0x00006b00ff2477ac */ /* 0x000ea20008000a00 */
[----:B0-----:R-:W-:-:S04]  /*0110*/  IMAD R3, R0, 0x51, RZ ;  /* 0x0000005100037824 */ /* 0x001fc800078e02ff */
[----:B-1----:R-:W-:-:S05]  /*0120*/  IMAD.WIDE R4, R3, 0x4, R4 ;  /* 0x0000000403047825 */ /* 0x002fca00078e0204 */
[----:B--2---:R-:W2:Y:S01]  /*0130*/  LDG.E R2, desc[UR36][R4.64] ;  /* 0x0000002404027981 */ /* 0x004ea2000c1e1900 */
[----:B------:R-:W-:Y:S01]  /*0140*/  BSSY.RECONVERGENT B0, `(.L_x_0) ;  /* 0x0000014000007945 */ /* 0x000fe20003800200 */
[----:B------:R-:W-:Y:S01]  /*0150*/  LOP3.LUT R252, R252, 0xfffffffe, RZ, 0xc0, !PT ;  /* 0xfffffffefcfc7812 */ /* 0x000fe200078ec0ff */
[----:B------:R-:W-:Y:S01]  /*0160*/  IMAD.MOV.U32 R0, RZ, RZ, R1 ;  /* 0x000000ffff007224 */ /* 0x000fe200078e0001 */
[----:B------:R0:W-:Y:S01]  /*0170*/  STL [R1+0x4], RZ ;  /* 0x000004ff01007387 */ /* 0x0001e20000100800 */
[----:B------:R-:W1:Y:S05]  /*0180*/  BMOV.32.CLEAR R6, B0 ;  /* 0x0000000000067355 */ /* 0x000e6a0000100000 */
[----:B------:R0:W-:Y:S04]  /*0190*/  STL.64 [R1+0x8], RZ ;  /* 0x000008ff01007387 */ /* 0x0001e80000100a00 */
[----:B------:R0:W-:Y:S04]  /*01a0*/  STL.64 [R1+0x10], RZ ;  /* 0x000010ff01007387 */ /* 0x0001e80000100a00 */
[----:B------:R0:W-:Y:S04]  /*01b0*/  STL.64 [R1+0x18], RZ ;  /* 0x000018ff01007387 */ /* 0x0001e80000100a00 */
[----:B------:R0:W-:Y:S04]  /*01c0*/  STL.64 [R1+0x20], RZ ;  /* 0x000020ff01007387 */ /* 0x0001e80000100a00 */
[----:B--2---:R0:W-:Y:S01]  /*01d0*/  STL [R1+0x39c], R2 ;  /* 0x00039c0201007387 */ /* 0x0041e20000100800 */
[----:B------:R-:W-:-:S13]  /*01e0*/  ISETP.NE.AND P0, PT, R2, RZ, PT ;  /* 0x000000ff0200720c */ /* 0x000fda0003f05270 */
[----:B------:R-:W-:Y:S01]  /*01f0*/  @P0 LOP3.LUT R252, R252, 0x1, RZ, 0xfc, !PT ;  /* 0x00000001fcfc0812 */ /* 0x000fe200078efcff */
[----:B01----:R-:W-:Y:S06]  /*0200*/  @!P0 BRA `(.L_x_1) ;  /* 0x0000000000188947 */ /* 0x003fec0003800000 */
[----:B------:R-:W-:-:S05]  /*0210*/  IMAD R3, R2, 0x4, R0 ;  /* 0x0000000402037824 */ /* 0x000fca00078e0200 */
[----:B------:R-:W2:Y:S02]  /*0220*/  LDL R2, [R3] ;  /* 0x0000000003027983 */ /* 0x000ea40000100800 */
[----:B--2---:R-:W-:-:S13]  /*0230*/  ISETP.NE.AND P0, PT, R2, RZ, PT ;  /* 0x000000ff0200720c */ /* 0x004fda0003f05270 */
[----:B------:R-:W-:Y:S05]  /*0240*/  @P0 BRA `(.L_x_2) ;  /* 0x000000f800a80947 */ /* 0x000fea0003800000 */
[----:B------:R-:W-:-:S05]  /*0250*/  IMAD.MOV.U32 R2, RZ, RZ, 0x1 ;  /* 0x00000001ff027424 */ /* 0x000fca00078e00ff */
[----:B------:R0:W-:Y:S02]  /*0260*/  STL [R3], R2 ;  /* 0x0000000203007387 */ /* 0x0001e40000100800 */
.L_x_1:
[----:B------:R1:W-:Y:S05]  /*0270*/  BMOV.32 B0, R6 ;  /* 0x0000000600007356 */ /* 0x0003ea0000000000 */
[----:B------:R-:W-:Y:S05]  /*0280*/  BSYNC.RECONVERGENT B0 ;  /* 0x0000000000007941 */ /* 0x000fea0003800200 */
.L_x_0:
[----:B0-----:R-:W2:Y:S01]  /*0290*/  LDG.E R2, desc[UR36][R4.64+0x4] ;  /* 0x0000042404027981 */ /* 0x001ea2000c1e1900 */
[----:B------:R-:W-:Y:S01]  /*02a0*/  BSSY.RECONVERGENT B0, `(.L_x_3) ;  /* 0x000000e000007945 */ /* 0x000fe20003800200 */
[----:B------:R-:W-:-:S03]  /*02b0*/  LOP3.LUT R252, R252, 0xfffffffd, RZ, 0xc0, !PT ;  /* 0xfffffffdfcfc7812 */ /* 0x000fc600078ec0ff */
[----:B-1----:R-:W0:Y:S05]  /*02c0*/  BMOV.32.CLEAR R6, B0 ;  /* 0x0000000000067355 */ /* 0x002e2a0000100000 */
        /* <DEDUP_REMOVED lines=10> */
.L_x_4:
[----:B------:R1:W-:Y:S05]  /*0370*/  BMOV.32 B0, R6 ;  /* 0x0000000600007356 */ /* 0x0003ea0000000000 */
[----:B------:R-:W-:Y:S05]  /*0380*/  BSYNC.RECONVERGENT B0 ;  /* 0x0000000000007941 */ /* 0x000fea0003800200 */
.L_x_3:
        /* <DEDUP_REMOVED lines=14> */
.L_x_6:
[----:B------:R1:W-:Y:S05]  /*0470*/  BMOV.32 B0, R6 ;  /* 0x0000000600007356 */ /* 0x0003ea0000000000 */
[----:B------:R-:W-:Y:S05]  /*0480*/  BSYNC.RECONVERGENT B0 ;  /* 0x0000000000007941 */ /* 0x000fea0003800200 */
.L_x_5:
        /* <DEDUP_REMOVED lines=14> */
.L_x_8:
[----:B------:R1:W-:Y:S05]  /*0570*/  BMOV.32 B0, R6 ;  /* 0x0000000600007356 */ /* 0x0003ea0000000000 */
[----:B------:R-:W-:Y:S05]  /*0580*/  BSYNC.RECONVERGENT B0 ;  /* 0x0000000000007941 */ /* 0x000fea0003800200 */
.L_x_7:
[----:B0-----:R-:W2:Y:S01]  /*0590*/  LDG.E R2, desc[UR36][R4.64+0x10] ;  /* 0x0000102404027981 */ /* 0x001ea2000c1e1900 */
[----:B------:R-:W-:Y:S01]  /*05a0*/  BSSY.RECONVERGENT B0, `(.L_x_9) ;  /* 0x000000e000007945 */ /* 0x000fe20003800200 */
[----:B------:R-:W-:-:S03]  /*05b0*/  LOP3.LUT R3, R3, 0xfff7ffff, RZ, 0xc0, !PT ;  /* 0xfff7ffff03037812 */ /* 0x000fc600078ec0ff */
[----:B------:R-:W0:Y:S05]  /*05c0*/  BMOV.32.CLEAR R8, B0 ;  /* 0x0000000000087355 */ /* 0x000e2a0000100000 */
[----:B--2---:R2:W-:Y:S01]  /*05d0*/  STL [R1+0x38c], R2 ;  /* 0x00038c0201007387 */ /* 0x0045e20000100800 */
[----:B------:R-:W-:-:S13]  /*05e0*/  ISETP.NE.AND P0, PT, R2, RZ, PT ;  /* 0x000000ff0200720c */ /* 0x000fda0003f05270 */
[----:B------:R-:W-:Y:S01]  /*05f0*/  @P0 LOP3.LUT R3, R3, 0x80000, RZ, 0xfc, !PT ;  /* 0x0008000003030812 */ /* 0x000fe200078efcff */
[----:B0-2---:R-:W-:Y:S06]  /*0600*/  @!P0 BRA `(.L_x_10) ;  /* 0x0000000000188947 */ /* 0x005fec0003800000 */
[----:B-1----:R-:W-:-:S05]  /*0610*/  IMAD R6, R2, 0x4, R0 ;  /* 0x0000000402067824 */ /* 0x002fca00078e0200 */
[----:B------:R-:W2:Y:S02]  /*0620*/  LDL R2, [R6] ;  /* 0x0000000006027983 */ /* 0x000ea40000100800 */
[----:B--2---:R-:W-:-:S13]  /*0630*/  ISETP.NE.AND P0, PT, R2, RZ, PT ;  /* 0x000000ff0200720c */ /* 0x004fda0003f05270 */
[----:B------:R-:W-:Y:S05]  /*0640*/  @P0 BRA `(.L_x_2) ;  /* 0x000000f400a80947 */ /* 0x000fea0003800000 */
[----:B------:R-:W-:-:S05]  /*0650*/  IMAD.MOV.U32 R7, RZ, RZ, 0x1 ;  /* 0x00000001ff077424 */ /* 0x000fca00078e00ff */
[----:B------:R0:W-:Y:S02]  /*0660*/  STL [R6], R7 ;  /* 0x0000000706007387 */ /* 0x0001e40000100800 */
.L_x_10:
[----:B------:R2:W-:Y:S05]  /*0670*/  BMOV.32 B0, R8 ;  /* 0x0000000800007356 */ /* 0x0005ea0000000000 */
[----:B------:R-:W-:Y:S05]  /*0680*/  BSYNC.RECONVERGENT B0 ;  /* 0x0000000000007941 */ /* 0x000fea0003800200 */
.L_x_9:
[----:B------:R-:W3:Y:S01]  /*0690*/  LDG.E R2, desc[UR36][R4.64+0x14] ;  /* 0x0000142404027981 */ /* 0x000ee2000c1e1900 */
[----:B------:R-:W-:Y:S01]  /*06a0*/  BSSY.RECONVERGENT B0, `(.L_x_11) ;  /* 0x000000e000007945 */ /* 0x000fe20003800200 */
[----:B------:R-:W-:-:S03]  /*06b0*/  LOP3.LUT R3, R3, 0xffdfffff, RZ, 0xc0, !PT ;  /* 0xffdfffff03037812 */ /* 0x000fc600078ec0ff */
[----:B--2---:R-:W2:Y:S05]  /*06c0*/  BMOV.32.CLEAR R8, B0 ;  /* 0x0000000000087355 */ /* 0x004eaa0000100000 */
[----:B---3--:R3:W-:Y:S01]  /*06d0*/  STL [R1+0x388], R2 ;  /* 0x0003880201007387 */ /* 0x0087e20000100800 */
[----:B------:R-:W-:-:S13]  /*06e0*/  ISETP.NE.AND P0, PT, R2, RZ, PT ;  /* 0x000000ff0200720c */ /* 0x000fda0003f05270 */
[----:B------:R-:W-:Y:S01]  /*06f0*/  @P0 LOP3.LUT R3, R3, 0x200000, RZ, 0xfc, !PT ;  /* 0x0020000003030812 */ /* 0x000fe200078efcff */
[----:B--23--:R-:W-:Y:S06]  /*0700*/  @!P0 BRA `(.L_x_12) ;  /* 0x0000000000188947 */ /* 0x00cfec0003800000 */
[----:B01----:R-:W-:-:S05]  /*0710*/  IMAD R6, R2, 0x4, R0 ;  /* 0x0000000402067824 */ /* 0x003fca00078e0200 */
[----:B------:R-:W2:Y:S02]  /*0720*/  LDL R2, [R6] ;  /* 0x0000000006027983 */ /* 0x000ea40000100800 */
[----:B--2---:R-:W-:-:S13]  /*0730*/  ISETP.NE.AND P0, PT, R2, RZ, PT ;  /* 0x000000ff0200720c */ /* 0x004fda0003f05270 */
[----:B------:R-:W-:Y:S05]  /*0740*/  @P0 BRA `(.L_x_2) ;  /* 0x000000f400680947 */ /* 0x000fea0003800000 */
[----:B------:R-:W-:-:S05]  /*0750*/  IMAD.MOV.U32 R7, RZ, RZ, 0x1 ;  /* 0x00000001ff077424 */ /* 0x000fca00078e00ff */
[----:B------:R2:W-:Y:S02]  /*0760*/  STL [R6], R7 ;  /* 0x0000000706007387 */ /* 0x0005e40000100800 */
.L_x_12:
[----:B------:R3:W-:Y:S05]  /*0770*/  BMOV.32 B0, R8 ;  /* 0x0000000800007356 */ /* 0x0007ea0000000000 */
[----:B------:R-:W-:Y:S05]  /*0780*/  BSYNC.RECONVERGENT B0 ;  /* 0x0000000000007941 */ /* 0x000fea0003800200 */
.L_x_11:
[----:B------:R-:W4:Y:S01]  /*0790*/  LDG.E R2, desc[UR36][R4.64+0x18] ;  /* 0x0000182404027981 */ /* 0x000f22000c1e1900 */
[----:B------:R-:W-:Y:S01]  /*07a0*/  BSSY.RECONVERGENT B0, `(.L_x_13) ;  /* 0x000000e000007945 */ /* 0x000fe20003800200 */
[----:B012---:R-:W-:-:S03]  /*07b0*/  LOP3.LUT R6, R6, 0xfffffffb, RZ, 0xc0, !PT ;  /* 0xfffffffb06067812 */ /* 0x007fc600078ec0ff */
[----:B------:R-:W0:Y:S05]  /*07c0*/  BMOV.32.CLEAR R247, B0 ;  /* 0x0000000000f77355 */ /* 0x000e2a0000100000 */
[----:B----4-:R1:W-:Y:S01]  /*07d0*/  STL [R1+0x384], R2 ;  /* 0x0003840201007387 */ /* 0x0103e20000100800 */
        /* <DEDUP_REMOVED lines=9> */
.L_x_14:
[----:B------:R1:W-:Y:S05]  /*0870*/  BMOV.32 B0, R247 ;  /* 0x000000f700007356 */ /* 0x0003ea0000000000 */
[----:B------:R-:W-:Y:S05]  /*0880*/  BSYNC.RECONVERGENT B0 ;  /* 0x0000000000007941 */ /* 0x000fea0003800200 */
.L_x_13:
        /* <DEDUP_REMOVED lines=8> */
[----:B------:R-:W-:-:S05]  /*0910*/  IMAD R7, R2, 0x4, R0 ;  /* 0x0000000402077824 */ /* 0x000fca00078e0200 */
[----:B------:R-:W2:Y:S02]  /*0920*/  LDL R2, [R7] ;  /* 0x0000000007027983 */ /* 0x000ea40000100800 */
[----:B--2---:R-:W-:-:S13]  /*0930*/  ISETP.NE.AND P0, PT, R2, RZ, PT ;  /* 0x000000ff0200720c */ /* 0x004fda0003f05270 */
[----:B------:R-:W-:Y:S05]  /*0940*/  @P0 BRA `(.L_x_2) ;  /* 0x000000f000e80947 */ /* 0x000fea0003800000 */
[----:B------:R-:W-:-:S05]  /*0950*/  IMAD.MOV.U32 R2, RZ, RZ, 0x1 ;  /* 0x00000001ff027424 */ /* 0x000fca00078e00ff */
[----:B------:R0:W-:Y:S02]  /*0960*/  STL [R7], R2 ;  /* 0x0000000207007387 */ /* 0x0001e40000100800 */
.L_x_16:
[----:B------:R2:W-:Y:S05]  /*0970*/  BMOV.32 B0, R222 ;  /* 0x000000de00007356 */ /* 0x0005ea0000000000 */
[----:B------:R-:W-:Y:S05]  /*0980*/  BSYNC.RECONVERGENT B0 ;  /* 0x0000000000007941 */ /* 0x000fea0003800200 */
.L_x_15:
[----:B0-----:R-:W4:Y:S01]  /*0990*/  LDG.E R2, desc[UR36][R4.64+0x20] ;  /* 0x0000202404027981 */ /* 0x001f22000c1e1900 */
[----:B------:R-:W-:Y:S01]  /*09a0*/  BSSY.RECONVERGENT B0, `(.L_x_17) ;  /* 0x000000e000007945 */ /* 0x000fe20003800200 */
[----:B------:R-:W-:-:S03]  /*09b0*/  LOP3.LUT R6, R6, 0xfffffdff, RZ, 0xc0, !PT ;  /* 0xfffffdff06067812 */ /* 0x000fc600078ec0ff */
[----:B------:R-:W0:Y:S05]  /*09c0*/  BMOV.32.CLEAR R53, B0 ;  /* 0x0000000000357355 */ /* 0x000e2a0000100000 */
[----:B----4-:R4:W-:Y:S01]  /*09d0*/  STL [R1+0x37c], R2 ;  /* 0x00037c0201007387 */ /* 0x0109e20000100800 */
[----:B------:R-:W-:-:S13]  /*09e0*/  ISETP.NE.AND P0, PT, R2, RZ, PT ;  /* 0x000000ff0200720c */ /* 0x000fda0003f05270 */
[----:B------:R-:W-:Y:S01]  /*09f0*/  @P0 LOP3.LUT R6, R6, 0x200, RZ, 0xfc, !PT ;  /* 0x0000020006060812 */ /* 0x000fe200078efcff */
[----:B0---4-:R-:W-:Y:S06]  /*0a00*/  @!P0 BRA `(.L_x_18) ;  /* 0x0000000000188947 */ /* 0x011fec0003800000 */
[----:B------:R-:W-:-:S05]  /*0a10*/  IMAD R7, R2, 0x4, R0 ;  /* 0x0000000402077824 */ /* 0x000fca00078e0200 */
[----:B------:R-:W4:Y:S02]  /*0a20*/  LDL R2, [R7] ;  /* 0x0000000007027983 */ /* 0x000f240000100800 */
[----:B----4-:R-:W-:-:S13]  /*0a30*/  ISETP.NE.AND P0, PT, R2, RZ, PT ;  /* 0x000000ff0200720c */ /* 0x010fda0003f05270 */
[----:B------:R-:W-:Y:S05]  /*0a40*/  @P0 BRA `(.L_x_2) ;  /* 0x000000f000a80947 */ /* 0x000fea0003800000 */
[----:B------:R-:W-:-:S05]  /*0a50*/  IMAD.MOV.U32 R2, RZ, RZ, 0x1 ;  /* 0x00000001ff027424 */ /* 0x000fca00078e00ff */
[----:B------:R0:W-:Y:S02]  /*0a60*/  STL [R7], R2 ;  /* 0x0000000207007387 */ /* 0x0001e40000100800 */
.L_x_18:
[----:B------:R4:W-:Y:S05]  /*0a70*/  BMOV.32 B0, R53 ;  /* 0x0000003500007356 */ /* 0x0009ea0000000000 */
[----:B------:R-:W-:Y:S05]  /*0a80*/  BSYNC.RECONVERGENT B0 ;  /* 0x0000000000007941 */ /* 0x000fea0003800200 */
.L_x_17:
[----:B0-----:R-:W5:Y:S01]  /*0a90*/  LDG.E R2, desc[UR36][R4.64+0x24] ;  /* 0x0000242404027981 */ /* 0x001f62000c1e1900 */
[----:B------:R-:W-:Y:S01]  /*0aa0*/  BSSY.RECONVERGENT B0, `(.L_x_19) ;  /* 0x0000013000007945 */ /* 0x000fe20003800200 */
[----:B------:R-:W-:Y:S02]  /*0ab0*/  LOP3.LUT R252, R252, 0xfffffff7, RZ, 0xc0, !PT ;  /* 0xfffffff7fcfc7812 */ /* 0x000fe400078ec0ff */
[----:B------:R0:W-:Y:S01]  /*0ac0*/  STL [R1+0x4], RZ ;  /* 0x000004ff01007387 */ /* 0x0001e20000100800 */
[----:B------:R-:W0:Y:S05]  /*0ad0*/  BMOV.32.CLEAR R35, B0 ;  /* 0x0000000000237355 */ /* 0x000e2a0000100000 */
[----:B------:R0:W-:Y:S04]  /*0ae0*/  STL.64 [R1+0x8], RZ ;  /* 0x000008ff01007387 */ /* 0x0001e80000100a00 */
[----:B------:R0:W-:Y:S04]  /*0af0*/  STL.64 [R1+0x10], RZ ;  /* 0x000010ff01007387 */ /* 0x0001e80000100a00 */
[----:B------:R0:W-:Y:S04]  /*0b00*/  STL.64 [R1+0x18], RZ ;  /* 0x000018ff01007387 */ /* 0x0001e80000100a00 */
[----:B------:R0:W-:Y:S04]  /*0b10*/  STL.64 [R1+0x20], RZ ;  /* 0x000020ff01007387 */ /* 0x0001e80000100a00 */
[----:B-----5:R0:W-:Y:S01]  /*0b20*/  STL [R1+0x378], R2 ;  /* 0x0003780201007387 */ /* 0x0201e20000100800 */
[----:B------:R-:W-:-:S13]  /*0b30*/  ISETP.NE.AND P0, PT, R2, RZ, PT ;  /* 0x000000ff0200720c */ /* 0x000fda0003f05270 */
[----:B------:R-:W-:Y:S01]  /*0b40*/  @P0 LOP3.LUT R252, R252, 0x8, RZ, 0xfc, !PT ;  /* 0x00000008fcfc0812 */ /* 0x000fe200078efcff */
[----:B0-----:R-:W-:Y:S06]  /*0b50*/  @!P0 BRA `(.L_x_20) ;  /* 0x0000000000188947 */ /* 0x001fec0003800000 */
[----:B------:R-:W-:-:S05]  /*0b60*/  IMAD R7, R2, 0x4, R0 ;  /* 0x0000000402077824 */ /* 0x000fca00078e0200 */
[----:B------:R-:W5:Y:S02]  /*0b70*/  LDL R2, [R7] ;  /* 0x0000000007027983 */ /* 0x000f640000100800 */
[----:B-----5:R-:W-:-:S13]  /*0b80*/  ISETP.NE.AND P0, PT, R2, RZ, PT ;  /* 0x000000ff0200720c */ /* 0x020fda0003f05270 */
[----:B------:R-:W-:Y:S05]  /*0b90*/  @P0 BRA `(.L_x_2) ;  /* 0x000000f000540947 */ /* 0x000fea0003800000 */
[----:B------:R-:W-:-:S05]  /*0ba0*/  IMAD.MOV.U32 R2, RZ, RZ, 0x1 ;  /* 0x00000001ff027424 */ /* 0x000fca00078e00ff */
[----:B------:R0:W-:Y:S02]  /*0bb0*/  STL [R7], R2 ;  /* 0x0000000207007387 */ /* 0x0001e40000100800 */
.L_x_20:
[----:B------:R0:W-:Y:S05]  /*0bc0*/  BMOV.32 B0, R35 ;  /* 0x0000002300007356 */ /* 0x0001ea0000000000 */
[----:B------:R-:W-:Y:S05]  /*0bd0*/  BSYNC.RECONVERGENT B0 ;  /* 0x0000000000007941 */ /* 0x000fea0003800200 */
.L_x_19:
[----:B0-----:R-:W5:Y:S01]  /*0be0*/  LDG.E R2, desc[UR36][R4.64+0x28] ;  /* 0x0000282404027981 */ /* 0x001f62000c1e1900 */
[----:B------:R-:W-:Y:S01]  /*0bf0*/  BSSY.RECONVERGENT B0, `(.L_x_21) ;  /* 0x000000e000007945 */ /* 0x000fe20003800200 */
[----:B------:R-:W-:-:S03]  /*0c00*/  LOP3.LUT R252, R252, 0xffffffef, RZ, 0xc0, !PT ;  /* 0xffffffeffcfc7812 */ /* 0x000fc600078ec0ff */
[----:B------:R-:W0:Y:S05]  /*0c10*/  BMOV.32.CLEAR R98, B0 ;  /* 0x0000000000627355 */ /* 0x000e2a0000100000 */
        /* <DEDUP_REMOVED lines=10> */
.L_x_22:
[----:B------:R0:W-:Y:S05]  /*0cc0*/  BMOV.32 B0, R98 ;  /* 0x0000006200007356 */ /* 0x0001ea0000000000 */
[----:B------:R-:W-:Y:S05]  /*0cd0*/  BSYNC.RECONVERGENT B0 ;  /* 0x0000000000007941 */ /* 0x000fea0003800200 */
.L_x_21:
        /* <DEDUP_REMOVED lines=14> */
.L_x_24:
[----:B------:R0:W-:Y:S05]  /*0dc0*/  BMOV.32 B0, R67 ;  /* 0x0000004300007356 */ /* 0x0001ea0000000000 */
[----:B------:R-:W-:Y:S05]  /*0dd0*/  BSYNC.RECONVERGENT B0 ;  /* 0x0000000000007941 */ /* 0x000fea0003800200 */
.L_x_23:
        /* <DEDUP_REMOVED lines=14> */
.L_x_26:
[----:B------:R0:W-:Y:S05]  /*0ec0*/  BMOV.32 B0, R157 ;  /* 0x0000009d00007356 */ /* 0x0001ea0000000000 */
[----:B------:R-:W-:Y:S05]  /*0ed0*/  BSYNC.RECONVERGENT B0 ;  /* 0x0000000000007941 */ /* 0x000fea0003800200 */
.L_x_25:
        /* <DEDUP_REMOVED lines=14> */
.L_x_28:
[----:B------:R0:W-:Y:S05]  /*0fc0*/  BMOV.32 B0, R115 ;  /* 0x0000007300007356 */ /* 0x0001ea0000000000 */
[----:B------:R-:W-:Y:S05]  /*0fd0*/  BSYNC.RECONVERGENT B0 ;  /* 0x0000000000007941 */ /* 0x000fea0003800200 */
.L_x_27:
        /* <DEDUP_REMOVED lines=14> */
.L_x_30:
[----:B------:R0:W-:Y:S05]  /*10c0*/  BMOV.32 B0, R239 ;  /* 0x000000ef00007356 */ /* 0x0001ea0000000000 */
[----:B------:R-:W-:Y:S05]  /*10d0*/  BSYNC.RECONVERGENT B0 ;  /* 0x0000000000007941 */ /* 0x000fea0003800200 */
.L_x_29:
        /* <DEDUP_REMOVED lines=14> */
.L_x_32:
[----:B------:R0:W-:Y:S05]  /*11c0*/  BMOV.32 B0, R176 ;  /* 0x000000b000007356 */ /* 0x0001ea0000000000 */
[----:B------:R-:W-:Y:S05]  /*11d0*/  BSYNC.RECONVERGENT B0 ;  /* 0x0000000000007941 */ /* 0x000fea0003800200 */
.L_x_31:
        /* <DEDUP_REMOVED lines=14> */
.L_x_34:
[----:B------:R0:W-:Y:S05]  /*12c0*/  BMOV.32 B0, R202 ;  /* 0x000000ca00007356 */ /* 0x0001ea0000000000 */
[----:B------:R-:W-:Y:S05]  /*12d0*/  BSYNC.RECONVERGENT B0 ;  /* 0x0000000000007941 */ /* 0x000fea0003800200 */
.L_x_33:
        /* <DEDUP_REMOVED lines=14> */
.L_x_36:
[----:B------:R0:W-:Y:S05]  /*13c0*/  BMOV.32 B0, R219 ;  /* 0x000000db00007356 */ /* 0x0001ea0000000000 */
[----:B------:R-:W-:Y:S05]  /*13d0*/  BSYNC.RECONVERGENT B0 ;  /* 0x0000000000007941 */ /* 0x000fea0003800200 */
.L_x_35:
        /* <DEDUP_REMOVED lines=19> */
.L_x_38:
[----:B------:R0:W-:Y:S05]  /*1510*/  BMOV.32 B0, R56 ;  /* 0x0000003800007356 */ /* 0x0001ea0000000000 */
[----:B------:R-:W-:Y:S05]  /*1520*/  BSYNC.RECONVERGENT B0 ;  /* 0x0000000000007941 */ /* 0x000fea0003800200 */
.L_x_37:
        /* <DEDUP_REMOVED lines=14> */
.L_x_40:
[----:B------:R0:W-:Y:S05]  /*1610*/  BMOV.32 B0, R22 ;  /* 0x0000001600007356 */ /* 0x0001ea0000000000 */
[----:B------:R-:W-:Y:S05]  /*1620*/  BSYNC.RECONVERGENT B0 ;  /* 0x0000000000007941 */ /* 0x000fea0003800200 */
.L_x_39:
        /* <DEDUP_REMOVED lines=14> */
.L_x_42:
[----:B------:R0:W-:Y:S05]  /*1710*/  BMOV.32 B0, R116 ;  /* 0x0000007400007356 */ /* 0x0001ea0000000000 */
[----:B------:R-:W-:Y:S05]  /*1720*/  BSYNC.RECONVERGENT B0 ;  /* 0x0000000000007941 */ /* 0x000fea0003800200 */
.L_x_41:
        /* <DEDUP_REMOVED lines=14> */
.L_x_44:
[----:B------:R0:W-:Y:S05]  /*1810*/  BMOV.32 B0, R72 ;  /* 0x0000004800007356 */ /* 0x0001ea0000000000 */
[----:B------:R-:W-:Y:S05]  /*1820*/  BSYNC.RECONVERGENT B0 ;  /* 0x0000000000007941 */ /* 0x000fea0003800200 */
.L_x_43:
        /* <DEDUP_REMOVED lines=14> */
.L_x_46:
[----:B------:R0:W-:Y:S05]  /*1910*/  BMOV.32 B0, R159 ;  /* 0x0000009f00007356 */ /* 0x0001ea0000000000 */
[----:B------:R-:W-:Y:S05]  /*1920*/  BSYNC.RECONVERGENT B0 ;  /* 0x0000000000007941 */ /* 0x000fea0003800200 */
.L_x_45:
        /* <DEDUP_REMOVED lines=14> */
.L_x_48:
[----:B------:R0:W-:Y:S05]  /*1a10*/  BMOV.32 B0, R132 ;  /* 0x0000008400007356 */ /* 0x0001ea0000000000 */
[----:B------:R-:W-:Y:S05]  /*1a20*/  BSYNC.RECONVERGENT B0 ;  /* 0x0000000000007941 */ /* 0x000fea0003800200 */
.L_x_47:
        /* <DEDUP_REMOVED lines=14> */
.L_x_50:
[----:B------:R0:W-:Y:S05]  /*1b10*/  BMOV.32 B0, R246 ;  /* 0x000000f600007356 */ /* 0x0001ea0000000000 */
[----:B------:R-:W-:Y:S05]  /*1b20*/  BSYNC.RECONVERGENT B0 ;  /* 0x0000000000007941 */ /* 0x000fea0003800200 */
.L_x_49:
        /* <DEDUP_REMOVED lines=14> */
.L_x_52:
[----:B------:R0:W-:Y:S05]  /*1c10*/  BMOV.32 B0, R180 ;  /* 0x000000b400007356 */ /* 0x0001ea0000000000 */
[----:B------:R-:W-:Y:S05]  /*1c20*/  BSYNC.RECONVERGENT B0 ;  /* 0x0000000000007941 */ /* 0x000fea0003800200 */
.L_x_51:
        /* <DEDUP_REMOVED lines=14> */
.L_x_54:
[----:B------:R0:W-:Y:S05]  /*1d10*/  BMOV.32 B0, R198 ;  /* 0x000000c600007356 */ /* 0x0001ea0000000000 */
[----:B------:R-:W-:Y:S05]  /*1d20*/  BSYNC.RECONVERGENT B0 ;  /* 0x0000000000007941 */ /* 0x000fea0003800200 */
.L_x_53:
        /* <DEDUP_REMOVED lines=19> */
.L_x_56:
[----:B------:R0:W-:Y:S05]  /*1e60*/  BMOV.32 B0, R233 ;  /* 0x000000e900007356 */ /* 0x0001ea0000000000 */
[----:B------:R-:W-:Y:S05]  /*1e70*/  BSYNC.RECONVERGENT B0 ;  /* 0x0000000000007941 */ /* 0x000fea0003800200 */
.L_x_55:
        /* <DEDUP_REMOVED lines=14> */
.L_x_58:
[----:B------:R0:W-:Y:S05]  /*1f60*/  BMOV.32 B0, R73 ;  /* 0x0000004900007356 */ /* 0x0001ea0000000000 */
[----:B------:R-:W-:Y:S05]  /*1f70*/  BSYNC.RECONVERGENT B0 ;  /* 0x0000000000007941 */ /* 0x000fea0003800200 */
.L_x_57:
        /* <DEDUP_REMOVED lines=14> */
.L_x_60:
[----:B------:R0:W-:Y:S05]  /*2060*/  BMOV.32 B0, R28 ;  /* 0x0000001c00007356 */ /* 0x0001ea0000000000 */
[----:B------:R-:W-:Y:S05]  /*2070*/  BSYNC.RECONVERGENT B0 ;  /* 0x0000000000007941 */ /* 0x000fea0003800200 */
.L_x_59:
        /* <DEDUP_REMOVED lines=14> */
.L_x_62:
[----:B------:R0:W-:Y:S05]  /*2160*/  BMOV.32 B0, R118 ;  /* 0x0000007600007356 */ /* 0x0001ea0000000000 */
[----:B------:R-:W-:Y:S05]  /*2170*/  BSYNC.RECONVERGENT B0 ;  /* 0x0000000000007941 */ /* 0x000fea0003800200 */
.L_x_61:
        /* <DEDUP_REMOVED lines=14> */
.L_x_64:
[----:B------:R0:W-:Y:S05]  /*2260*/  BMOV.32 B0, R89 ;  /* 0x0000005900007356 */ /* 0x0001ea0000000000 */
[----:B------:R-:W-:Y:S05]  /*2270*/  BSYNC.RECONVERGENT B0 ;  /* 0x0000000000007941 */ /* 0x000fea0003800200 */
.L_x_63:
        /* <DEDUP_REMOVED lines=14> */
.L_x_66:
[----:B------:R0:W-:Y:S05]  /*2360*/  BMOV.32 B0, R151 ;  /* 0x0000009700007356 */ /* 0x0001ea0000000000 */
[----:B------:R-:W-:Y:S05]  /*2370*/  BSYNC.RECONVERGENT B0 ;  /* 0x0000000000007941 */ /* 0x000fea0003800200 */
.L_x_65:
        /* <DEDUP_REMOVED lines=14> */
.L_x_68:
[----:B------:R0:W-:Y:S05]  /*2460*/  BMOV.32 B0, R137 ;  /* 0x0000008900007356 */ /* 0x0001ea0000000000 */
[----:B------:R-:W-:Y:S05]  /*2470*/  BSYNC.RECONVERGENT B0 ;  /* 0x0000000000007941 */ /* 0x000fea0003800200 */
.L_x_67:
        /* <DEDUP_REMOVED lines=14> */
.L_x_70:
[----:B------:R0:W-:Y:S05]  /*2560*/  BMOV.32 B0, R241 ;  /* 0x000000f100007356 */ /* 0x0001ea0000000000 */
[----:B------:R-:W-:Y:S05]  /*2570*/  BSYNC.RECONVERGENT B0 ;  /* 0x0000000000007941 */ /* 0x000fea0003800200 */
.L_x_69:
        /* <DEDUP_REMOVED lines=14> */
.L_x_72:
[----:B------:R0:W-:Y:S05]  /*2660*/  BMOV.32 B0, R166 ;  /* 0x000000a600007356 */ /* 0x0001ea0000000000 */
[----:B------:R-:W-:Y:S05]  /*2670*/  BSYNC.RECONVERGENT B0 ;  /* 0x0000000000007941 */ /* 0x000fea0003800200 */
.L_x_71:
        /* <DEDUP_REMOVED lines=19> */
.L_x_74:
[----:B------:R0:W-:Y:S05]  /*27b0*/  BMOV.32 B0, R29 ;  /* 0x0000001d00007356 */ /* 0x0001ea0000000000 */
[----:B------:R-:W-:Y:S05]  /*27c0*/  BSYNC.RECONVERGENT B0 ;  /* 0x0000000000007941 */ /* 0x000fea0003800200 */
.L_x_73:
        /* <DEDUP_REMOVED lines=14> */
.L_x_76:
[----:B------:R0:W-:Y:S05]  /*28b0*/  BMOV.32 B0, R227 ;  /* 0x000000e300007356 */ /* 0x0001ea0000000000 */
[----:B------:R-:W-:Y:S05]  /*28c0*/  BSYNC.RECONVERGENT B0 ;  /* 0x0000000000007941 */ /* 0x000fea0003800200 */
.L_x_75:
        /* <DEDUP_REMOVED lines=14> */
.L_x_78:
[----:B------:R0:W-:Y:S05]  /*29b0*/  BMOV.32 B0, R76 ;  /* 0x0000004c00007356 */ /* 0x0001ea0000000000 */
[----:B------:R-:W-:Y:S05]  /*29c0*/  BSYNC.RECONVERGENT B0 ;  /* 0x0000000000007941 */ /* 0x000fea0003800200 */
.L_x_77:
        /* <DEDUP_REMOVED lines=14> */
.L_x_80:
[----:B------:R0:W-:Y:S05]  /*2ab0*/  BMOV.32 B0, R46 ;  /* 0x0000002e00007356 */ /* 0x0001ea0000000000 */
[----:B------:R-:W-:Y:S05]  /*2ac0*/  BSYNC.RECONVERGENT B0 ;  /* 0x0000000000007941 */ /* 0x000fea0003800200 */
.L_x_79:
        /* <DEDUP_REMOVED lines=14> */
.L_x_82:
[----:B------:R0:W-:Y:S05]  /*2bb0*/  BMOV.32 B0, R108 ;  /* 0x0000006c00007356 */ /* 0x0001ea0000000000 */
[----:B------:R-:W-:Y:S05]  /*2bc0*/  BSYNC.RECONVERGENT B0 ;  /* 0x0000000000007941 */ /* 0x000fea0003800200 */
.L_x_81:
        /* <DEDUP_REMOVED lines=14> */
.L_x_84:
[----:B------:R0:W-:Y:S05]  /*2cb0*/  BMOV.32 B0, R94 ;  /* 0x0000005e00007356 */ /* 0x0001ea0000000000 */
[----:B------:R-:W-:Y:S05]  /*2cc0*/  BSYNC.RECONVERGENT B0 ;  /* 0x0000000000007941 */ /* 0x000fea0003800200 */
.L_x_83:
        /* <DEDUP_REMOVED lines=14> */
.L_x_86:
[----:B------:R0:W-:Y:S05]  /*2db0*/  BMOV.32 B0, R156 ;  /* 0x0000009c00007356 */ /* 0x0001ea0000000000 */
[----:B------:R-:W-:Y:S05]  /*2dc0*/  BSYNC.RECONVERGENT B0 ;  /* 0x0000000000007941 */ /* 0x000fea0003800200 */
.L_x_85:
        /* <DEDUP_REMOVED lines=14> */
.L_x_88:
[----:B------:R0:W-:Y:S05]  /*2eb0*/  BMOV.32 B0, R124 ;  /* 0x0000007c00007356 */ /* 0x0001ea0000000000 */
[----:B------:R-:W-:Y:S05]  /*2ec0*/  BSYNC.RECONVERGENT B0 ;  /* 0x0000000000007941 */ /* 0x000fea0003800200 */
.L_x_87:
        /* <DEDUP_REMOVED lines=14> */
.L_x_90:
[----:B------:R0:W-:Y:S05]  /*2fb0*/  BMOV.32 B0, R225 ;  /* 0x000000e100007356 */ /* 0x0001ea0000000000 */
[----:B------:R-:W-:Y:S05]  /*2fc0*/  BSYNC.RECONVERGENT B0 ;  /* 0x0000000000007941 */ /* 0x000fea0003800200 */
.L_x_89:
        /* <DEDUP_REMOVED lines=19> */
.L_x_92:
[----:B------:R0:W-:Y:S05]  /*3100*/  BMOV.32 B0, R171 ;  /* 0x000000ab00007356 */ /* 0x0001ea0000000000 */
[----:B------:R-:W-:Y:S05]  /*3110*/  BSYNC.RECONVERGENT B0 ;  /* 0x0000000000007941 */ /* 0x000fea0003800200 */
.L_x_91:
        /* <DEDUP_REMOVED lines=14> */
.L_x_94:
[----:B------:R0:W-:Y:S05]  /*3200*/  BMOV.32 B0, R33 ;  /* 0x0000002100007356 */ /* 0x0001ea0000000000 */
[----:B------:R-:W-:Y:S05]  /*3210*/  BSYNC.RECONVERGENT B0 ;  /* 0x0000000000007941 */ /* 0x000fea0003800200 */
.L_x_93:
        /* <DEDUP_REMOVED lines=14> */
.L_x_96:
[----:B------:R0:W-:Y:S05]  /*3300*/  BMOV.32 B0, R208 ;  /* 0x000000d000007356 */ /* 0x0001ea0000000000 */
[----:B------:R-:W-:Y:S05]  /*3310*/  BSYNC.RECONVERGENT B0 ;  /* 0x0000000000007941 */ /* 0x000fea0003800200 */
.L_x_95:
        /* <DEDUP_REMOVED lines=14> */
.L_x_98:
[----:B------:R0:W-:Y:S05]  /*3400*/  BMOV.32 B0, R64 ;  /* 0x0000004000007356 */ /* 0x0001ea0000000000 */
[----:B------:R-:W-:Y:S05]  /*3410*/  BSYNC.RECONVERGENT B0 ;  /* 0x0000000000007941 */ /* 0x000fea0003800200 */
.L_x_97:
        /* <DEDUP_REMOVED lines=14> */
.L_x_100:
[----:B------:R0:W-:Y:S05]  /*3500*/  BMOV.32 B0, R50 ;  /* 0x0000003200007356 */ /* 0x0001ea0000000000 */
[----:B------:R-:W-:Y:S05]  /*3510*/  BSYNC.RECONVERGENT B0 ;  /* 0x0000000000007941 */ /* 0x000fea0003800200 */
.L_x_99:
        /* <DEDUP_REMOVED lines=14> */
.L_x_102:
[----:B------:R0:W-:Y:S05]  /*3600*/  BMOV.32 B0, R113 ;  /* 0x0000007100007356 */ /* 0x0001ea0000000000 */
[----:B------:R-:W-:Y:S05]  /*3610*/  BSYNC.RECONVERGENT B0 ;  /* 0x0000000000007941 */ /* 0x000fea0003800200 */
.L_x_101:
        /* <DEDUP_REMOVED lines=14> */
.L_x_104:
[----:B------:R0:W-:Y:S05]  /*3700*/  BMOV.32 B0, R81 ;  /* 0x0000005100007356 */ /* 0x0001ea0000000000 */
[----:B------:R-:W-:Y:S05]  /*3710*/  BSYNC.RECONVERGENT B0 ;  /* 0x0000000000007941 */ /* 0x000fea0003800200 */
.L_x_103:
        /* <DEDUP_REMOVED lines=14> */
.L_x_106:
[----:B------:R0:W-:Y:S05]  /*3800*/  BMOV.32 B0, R173 ;  /* 0x000000ad00007356 */ /* 0x0001ea0000000000 */
[----:B------:R-:W-:Y:S05]  /*3810*/  BSYNC.RECONVERGENT B0 ;  /* 0x0000000000007941 */ /* 0x000fea0003800200 */
.L_x_105:
        /* <DEDUP_REMOVED lines=14> */
.L_x_108:
[----:B------:R0:W-:Y:S05]  /*3900*/  BMOV.32 B0, R127 ;  /* 0x0000007f00007356 */ /* 0x0001ea0000000000 */
[----:B------:R-:W-:Y:S05]  /*3910*/  BSYNC.RECONVERGENT B0 ;  /* 0x0000000000007941 */ /* 0x000fea0003800200 */
.L_x_107:
        /* <DEDUP_REMOVED lines=19> */
.L_x_110:
[----:B------:R0:W-:Y:S05]  /*3a50*/  BMOV.32 B0, R220 ;  /* 0x000000dc00007356 */ /* 0x0001ea0000000000 */
[----:B------:R-:W-:Y:S05]  /*3a60*/  BSYNC.RECONVERGENT B0 ;  /* 0x0000000000007941 */ /* 0x000fea0003800200 */
.L_x_109:
        /* <DEDUP_REMOVED lines=14> */
.L_x_112:
[----:B------:R0:W-:Y:S05]  /*3b50*/  BMOV.32 B0, R189 ;  /* 0x000000bd00007356 */ /* 0x0001ea0000000000 */
[----:B------:R-:W-:Y:S05]  /*3b60*/  BSYNC.RECONVERGENT B0 ;  /* 0x0000000000007941 */ /* 0x000fea0003800200 */
.L_x_111:
        /* <DEDUP_REMOVED lines=14> */
.L_x_114:
[----:B------:R0:W-:Y:S05]  /*3c50*/  BMOV.32 B0, R17 ;  /* 0x0000001100007356 */ /* 0x0001ea0000000000 */
[----:B------:R-:W-:Y:S05]  /*3c60*/  BSYNC.RECONVERGENT B0 ;  /* 0x0000000000007941 */ /* 0x000fea0003800200 */
.L_x_113:
        /* <DEDUP_REMOVED lines=14> */
.L_x_116:
[----:B------:R0:W-:Y:S05]  /*3d50*/  BMOV.32 B0, R204 ;  /* 0x000000cc00007356 */ /* 0x0001ea0000000000 */
[----:B------:R-:W-:Y:S05]  /*3d60*/  BSYNC.RECONVERGENT B0 ;  /* 0x0000000000007941 */ /* 0x000fea0003800200 */
.L_x_115:
[----:B------:R-:W5:Y:S01]  /*3d70*/  LDG.E R251, desc[UR36][R4.64+0xe8] ;  /* 0x0000e82404fb7981 */ /* 0x000f62000c1e1900 */
[----:B------:R-:W-:Y:S01]  /*3d80*/  BSSY.RECONVERGENT B0, `(.L_x_117) ;  /* 0x000000d000007945 */ /* 0x000fe20003800200 */
[----:B------:R-:W-:-:S03]  /*3d90*/  LOP3.LUT R3, R3, 0xff7fffff, RZ, 0xc0, !PT ;  /* 0xff7fffff03037812 */ /* 0x000fc600078ec0ff */
[----:B------:R-:W0:Y:S05]  /*3da0*/  BMOV.32.CLEAR R70, B0 ;  /* 0x0000000000467355 */ /* 0x000e2a0000100000 */
[----:B-----5:R-:W-:-:S13]  /*3db0*/  ISETP.NE.AND P0, PT, R251, RZ, PT ;  /* 0x000000fffb00720c */ /* 0x020fda0003f05270 */
        /* <DEDUP_REMOVED lines=8> */
.L_x_118:
[----:B------:R0:W-:Y:S05]  /*3e40*/  BMOV.32 B0, R70 ;  /* 0x0000004600007356 */ /* 0x0001ea0000000000 */
[----:B------:R-:W-:Y:S05]  /*3e50*/  BSYNC.RECONVERGENT B0 ;  /* 0x0000000000007941 */ /* 0x000fea0003800200 */
.L_x_117:
        /* <DEDUP_REMOVED lines=13> */
.L_x_120:
[----:B------:R0:W-:Y:S05]  /*3f30*/  BMOV.32 B0, R37 ;  /* 0x0000002500007356 */ /* 0x0001ea0000000000 */
[----:B------:R-:W-:Y:S05]  /*3f40*/  BSYNC.RECONVERGENT B0 ;  /* 0x0000000000007941 */ /* 0x000fea0003800200 */
.L_x_119:
        /* <DEDUP_REMOVED lines=13> */
.L_x_122:
[----:B------:R0:W-:Y:S05]  /*4020*/  BMOV.32 B0, R129 ;  /* 0x0000008100007356 */ /* 0x0001ea0000000000 */
[----:B------:R-:W-:Y:S05]  /*4030*/  BSYNC.RECONVERGENT B0 ;  /* 0x0000000000007941 */ /* 0x000fea0003800200 */
.L_x_121:
        /* <DEDUP_REMOVED lines=13> */
.L_x_124:
[----:B------:R0:W-:Y:S05]  /*4110*/  BMOV.32 B0, R84 ;  /* 0x0000005400007356 */ /* 0x0001ea0000000000 */
[----:B------:R-:W-:Y:S05]  /*4120*/  BSYNC.RECONVERGENT B0 ;  /* 0x0000000000007941 */ /* 0x000fea0003800200 */
.L_x_123:
[----:B------:R-:W5:Y:S01]  /*4130*/  LDG.E R21, desc[UR36][R4.64+0xf8] ;  /* 0x0000f82404157981 */ /* 0x000f62000c1e1900 */
[----:B------:R-:W-:Y:S04]  /*4140*/  BSSY.RECONVERGENT B0, `(.L_x_125) ;  /* 0x000000b000007945 */ /* 0x000fe80003800200 */
[----:B------:R-:W0:Y:S05]  /*4150*/  BMOV.32.CLEAR R178, B0 ;  /* 0x0000000000b27355 */ /* 0x000e2a0000100000 */
[----:B-----5:R-:W-:-:S13]  /*4160*/  ISETP.NE.AND P0, PT, R21, RZ, PT ;  /* 0x000000ff1500720c */ /* 0x020fda0003f05270 */
[----:B0-----:R-:W-:Y:S05]  /*4170*/  @!P0 BRA `(.L_x_126) ;  /* 0x0000000000188947 */ /* 0x001fea0003800000 */
[----:B------:R-:W-:-:S05]  /*4180*/  IMAD R6, R21, 0x4, R0 ;  /* 0x0000000415067824 */ /* 0x000fca00078e0200 */
[----:B------:R-:W5:Y:S02]  /*4190*/  LDL R2, [R6] ;  /* 0x0000000006027983 */ /* 0x000f640000100800 */
[----:B-----5:R-:W-:-:S13]  /*41a0*/  ISETP.NE.AND P0, PT, R2, RZ, PT ;  /* 0x000000ff0200720c */ /* 0x020fda0003f05270 */
[----:B------:R-:W-:Y:S05]  /*41b0*/  @P0 BRA `(.L_x_2) ;  /* 0x000000b800cc0947 */ /* 0x000fea0003800000 */
[----:B------:R-:W-:-:S05]  /*41c0*/  IMAD.MOV.U32 R7, RZ, RZ, 0x1 ;  /* 0x00000001ff077424 */ /* 0x000fca00078e00ff */
[----:B------:R0:W-:Y:S02]  /*41d0*/  STL [R6], R7 ;  /* 0x0000000706007387 */ /* 0x0001e40000100800 */
.L_x_126:
[----:B------:R0:W-:Y:S05]  /*41e0*/  BMOV.32 B0, R178 ;  /* 0x000000b200007356 */ /* 0x0001ea0000000000 */
[----:B------:R-:W-:Y:S05]  /*41f0*/  BSYNC.RECONVERGENT B0 ;  /* 0x0000000000007941 */ /* 0x000fea0003800200 */
.L_x_125:
[----:B------:R-:W5:Y:S01]  /*4200*/  LDG.E R20, desc[UR36][R4.64+0xfc] ;  /* 0x0000fc2404147981 */ /* 0x000f62000c1e1900 */
[----:B------:R-:W-:Y:S01]  /*4210*/  BSSY.RECONVERGENT B0, `(.L_x_127) ;  /* 0x0000012000007945 */ /* 0x000fe20003800200 */
[----:B------:R-:W-:Y:S02]  /*4220*/  LOP3.LUT R252, R252, 0xfffeffff, RZ, 0xc0, !PT ;  /* 0xfffefffffcfc7812 */ /* 0x000fe400078ec0ff */
[----:B------:R0:W-:Y:S01]  /*4230*/  STL [R1+0x4], RZ ;  /* 0x000004ff01007387 */ /* 0x0001e20000100800 */
[----:B------:R-:W0:Y:S05]  /*4240*/  BMOV.32.CLEAR R144, B0 ;  /* 0x0000000000907355 */ /* 0x000e2a0000100000 */
[----:B------:R0:W-:Y:S04]  /*4250*/  STL.64 [R1+0x8], RZ ;  /* 0x000008ff01007387 */ /* 0x0001e80000100a00 */
[----:B------:R0:W-:Y:S04]  /*4260*/  STL.64 [R1+0x10], RZ ;  /* 0x000010ff01007387 */ /* 0x0001e80000100a00 */
[----:B------:R0:W-:Y:S04]  /*4270*/  STL.64 [R1+0x18], RZ ;  /* 0x000018ff01007387 */ /* 0x0001e80000100a00 */
[----:B------:R0:W-:Y:S01]  /*4280*/  STL.64 [R1+0x20], RZ ;  /* 0x000020ff01007387 */ /* 0x0001e20000100a00 */
        /* <DEDUP_REMOVED lines=9> */
.L_x_128:
[----:B------:R0:W-:Y:S05]  /*4320*/  BMOV.32 B0, R144 ;  /* 0x0000009000007356 */ /* 0x0001ea0000000000 */
[----:B------:R-:W-:Y:S05]  /*4330*/  BSYNC.RECONVERGENT B0 ;  /* 0x0000000000007941 */ /* 0x000fea0003800200 */
.L_x_127:
        /* <DEDUP_REMOVED lines=13> */
.L_x_130:
[----:B------:R0:W-:Y:S05]  /*4410*/  BMOV.32 B0, R236 ;  /* 0x000000ec00007356 */ /* 0x0001ea0000000000 */
[----:B------:R-:W-:Y:S05]  /*4420*/  BSYNC.RECONVERGENT B0 ;  /* 0x0000000000007941 */ /* 0x000fea0003800200 */
.L_x_129:
        /* <DEDUP_REMOVED lines=13> */
.L_x_132:
[----:B------:R0:W-:Y:S05]  /*4500*/  BMOV.32 B0, R194 ;  /* 0x000000c200007356 */ /* 0x0001ea0000000000 */
[----:B------:R-:W-:Y:S05]  /*4510*/  BSYNC.RECONVERGENT B0 ;  /* 0x0000000000007941 */ /* 0x000fea0003800200 */
.L_x_131:
        /* <DEDUP_REMOVED lines=13> */
.L_x_134:
[----:B------:R0:W-:Y:S05]  /*45f0*/  BMOV.32 B0, R25 ;  /* 0x0000001900007356 */ /* 0x0001ea0000000000 */
[----:B------:R-:W-:Y:S05]  /*4600*/  BSYNC.RECONVERGENT B0 ;  /* 0x0000000000007941 */ /* 0x000fea0003800200 */
.L_x_133:
        /* <DEDUP_REMOVED lines=13> */
.L_x_136:
[----:B------:R0:W-:Y:S05]  /*46e0*/  BMOV.32 B0, R217 ;  /* 0x000000d900007356 */ /* 0x0001ea0000000000 */
[----:B------:R-:W-:Y:S05]  /*46f0*/  BSYNC.RECONVERGENT B0 ;  /* 0x0000000000007941 */ /* 0x000fea0003800200 */
.L_x_135:
        /* <DEDUP_REMOVED lines=13> */
.L_x_138:
[----:B------:R0:W-:Y:S05]  /*47d0*/  BMOV.32 B0, R86 ;  /* 0x0000005600007356 */ /* 0x0001ea0000000000 */
[----:B------:R-:W-:Y:S05]  /*47e0*/  BSYNC.RECONVERGENT B0 ;  /* 0x0000000000007941 */ /* 0x000fea0003800200 */
.L_x_137:
        /* <DEDUP_REMOVED lines=11> */
.L_x_140:
[----:B------:R0:W-:Y:S05]  /*48a0*/  BMOV.32 B0, R40 ;  /* 0x0000002800007356 */ /* 0x0001ea0000000000 */
[----:B------:R-:W-:Y:S05]  /*48b0*/  BSYNC.RECONVERGENT B0 ;  /* 0x0000000000007941 */ /* 0x000fea0003800200 */
.L_x_139:
        /* <DEDUP_REMOVED lines=13> */
.L_x_142:
[----:B------:R0:W-:Y:S05]  /*4990*/  BMOV.32 B0, R135 ;  /* 0x0000008700007356 */ /* 0x0001ea0000000000 */
[----:B------:R-:W-:Y:S05]  /*49a0*/  BSYNC.RECONVERGENT B0 ;  /* 0x0000000000007941 */ /* 0x000fea0003800200 */
.L_x_141:
[----:B---3--:R-:W3:Y:S01]  /*49b0*/  LDG.E R8, desc[UR36][R4.64+0x11c] ;  /* 0x00011c2404087981 */ /* 0x008ee2000c1e1900 */
[----:B------:R-:W-:Y:S01]  /*49c0*/  BSSY.RECONVERGENT B0, `(.L_x_143) ;  /* 0x000000d000007945 */ /* 0x000fe20003800200 */
[----:B------:R-:W-:-:S03]  /*49d0*/  LOP3.LUT R252, R252, 0xf7ffffff, RZ, 0xc0, !PT ;  /* 0xf7fffffffcfc7812 */ /* 0x000fc600078ec0ff */
[----:B------:R-:W0:Y:S05]  /*49e0*/  BMOV.32.CLEAR R101, B0 ;  /* 0x0000000000657355 */ /* 0x000e2a0000100000 */
[----:B---3--:R-:W-:-:S13]  /*49f0*/  ISETP.NE.AND P0, PT, R8, RZ, PT ;  /* 0x000000ff0800720c */ /* 0x008fda0003f05270 */
[----:B------:R-:W-:Y:S01]  /*4a00*/  @P0 LOP3.LUT R252, R252, 0x8000000, RZ, 0xfc, !PT ;  /* 0x08000000fcfc0812 */ /* 0x000fe200078efcff */
[----:B0-----:R-:W-:Y:S06]  /*4a10*/  @!P0 BRA `(.L_x_144) ;  /* 0x0000000000188947 */ /* 0x001fec0003800000 */
[----:B------:R-:W-:-:S05]  /*4a20*/  IMAD R3, R8, 0x4, R0 ;  /* 0x0000000408037824 */ /* 0x000fca00078e0200 */
[----:B------:R-:W3:Y:S02]  /*4a30*/  LDL R2, [R3] ;  /* 0x0000000003027983 */ /* 0x000ee40000100800 */
[----:B---3--:R-:W-:-:S13]  /*4a40*/  ISETP.NE.AND P0, PT, R2, RZ, PT ;  /* 0x000000ff0200720c */ /* 0x008fda0003f05270 */
[----:B------:R-:W-:Y:S05]  /*4a50*/  @P0 BRA `(.L_x_2) ;  /* 0x000000b000a40947 */ /* 0x000fea0003800000 */
[----:B------:R-:W-:-:S05]  /*4a60*/  IMAD.MOV.U32 R2, RZ, RZ, 0x1 ;  /* 0x00000001ff027424 */ /* 0x000fca00078e00ff */
[----:B------:R0:W-:Y:S02]  /*4a70*/  STL [R3], R2 ;  /* 0x0000000203007387 */ /* 0x0001e40000100800 */
.L_x_144:
[----:B------:R3:W-:Y:S05]  /*4a80*/  BMOV.32 B0, R101 ;  /* 0x0000006500007356 */ /* 0x0007ea0000000000 */
[----:B------:R-:W-:Y:S05]  /*4a90*/  BSYNC.RECONVERGENT B0 ;  /* 0x0000000000007941 */ /* 0x000fea0003800200 */
.L_x_143:
        /* <DEDUP_REMOVED lines=18> */
.L_x_146:
[----:B------:R0:W-:Y:S05]  /*4bc0*/  BMOV.32 B0, R163 ;  /* 0x000000a300007356 */ /* 0x0001ea0000000000 */
[----:B------:R-:W-:Y:S05]  /*4bd0*/  BSYNC.RECONVERGENT B0 ;  /* 0x0000000000007941 */ /* 0x000fea0003800200 */
.L_x_145:
        /* <DEDUP_REMOVED lines=13> */
.L_x_148:
[----:B------:R0:W-:Y:S05]  /*4cb0*/  BMOV.32 B0, R149 ;  /* 0x0000009500007356 */ /* 0x0001ea0000000000 */
[----:B------:R-:W-:Y:S05]  /*4cc0*/  BSYNC.RECONVERGENT B0 ;  /* 0x0000000000007941 */ /* 0x000fea0003800200 */
.L_x_147:
[----:B0-----:R-:W5:Y:S01]  /*4cd0*/  LDG.E R3, desc[UR36][R4.64+0x128] ;  /* 0x0001282404037981 */ /* 0x001f62000c1e1900 */
        /* <DEDUP_REMOVED lines=10> */
.L_x_150:
[----:B------:R0:W-:Y:S05]  /*4d80*/  BMOV.32 B0, R230 ;  /* 0x000000e600007356 */ /* 0x0001ea0000000000 */
[----:B------:R-:W-:Y:S05]  /*4d90*/  BSYNC.RECONVERGENT B0 ;  /* 0x0000000000007941 */ /* 0x000fea0003800200 */
.L_x_149:
[----:B------:R-:W5:Y:S01]  /*4da0*/  LDG.E R2, desc[UR36][R4.64+0x12c] ;  /* 0x00012c2404027981 */ /* 0x000f62000c1e1900 */
[----:B------:R-:W-:Y:S04]  /*4db0*/  BSSY.RECONVERGENT B0, `(.L_x_151) ;  /* 0x000000c000007945 */ /* 0x000fe80003800200 */
[----:B------:R-:W0:Y:S05]  /*4dc0*/  BMOV.32.CLEAR R182, B0 ;  /* 0x0000000000b67355 */ /* 0x000e2a0000100000 */
[----:B-----5:R0:W-:Y:S01]  /*4dd0*/  STL [R1+0x3b4], R2 ;  /* 0x0003b40201007387 */ /* 0x0201e20000100800 */
[----:B------:R-:W-:-:S13]  /*4de0*/  ISETP.NE.AND P0, PT, R2, RZ, PT ;  /* 0x000000ff0200720c */ /* 0x000fda0003f05270 */
[----:B0-----:R-:W-:Y:S05]  /*4df0*/  @!P0 BRA `(.L_x_152) ;  /* 0x0000000000188947 */ /* 0x001fea0003800000 */
[----:B------:R-:W-:-:S05]  /*4e00*/  IMAD R252, R2, 0x4, R0 ;  /* 0x0000000402fc7824 */ /* 0x000fca00078e0200 */
[----:B------:R-:W5:Y:S02]  /*4e10*/  LDL R2, [R252] ;  /* 0x00000000fc027983 */ /* 0x000f640000100800 */
[----:B-----5:R-:W-:-:S13]  /*4e20*/  ISETP.NE.AND P1, PT, R2, RZ, PT ;  /* 0x000000ff0200720c */ /* 0x020fda0003f25270 */
[----:B------:R-:W-:Y:S05]  /*4e30*/  @P1 BRA `(.L_x_2) ;  /* 0x000000ac00ac1947 */ /* 0x000fea0003800000 */
[----:B------:R-:W-:-:S05]  /*4e40*/  IMAD.MOV.U32 R19, RZ, RZ, 0x1 ;  /* 0x00000001ff137424 */ /* 0x000fca00078e00ff */
[----:B------:R0:W-:Y:S02]  /*4e50*/  STL [R252], R19 ;  /* 0x00000013fc007387 */ /* 0x0001e40000100800 */
.L_x_152:
[----:B------:R0:W-:Y:S05]  /*4e60*/  BMOV.32 B0, R182 ;  /* 0x000000b600007356 */ /* 0x0001ea0000000000 */
[----:B------:R-:W-:Y:S05]  /*4e70*/  BSYNC.RECONVERGENT B0 ;  /* 0x0000000000007941 */ /* 0x000fea0003800200 */
.L_x_151:
        /* <DEDUP_REMOVED lines=12> */
.L_x_154:
[----:B------:R0:W-:Y:S05]  /*4f40*/  BMOV.32 B0, R43 ;  /* 0x0000002b00007356 */ /* 0x0001ea0000000000 */
[----:B------:R-:W-:Y:S05]  /*4f50*/  BSYNC.RECONVERGENT B0 ;  /* 0x0000000000007941 */ /* 0x000fea0003800200 */
.L_x_153:
        /* <DEDUP_REMOVED lines=12> */
.L_x_156:
[----:B------:R0:W-:Y:S05]  /*5020*/  BMOV.32 B0, R214 ;  /* 0x000000d600007356 */ /* 0x0001ea0000000000 */
[----:B------:R-:W-:Y:S05]  /*5030*/  BSYNC.RECONVERGENT B0 ;  /* 0x0000000000007941 */ /* 0x000fea0003800200 */
.L_x_155:
        /* <DEDUP_REMOVED lines=12> */
.L_x_158:
[----:B------:R0:W-:Y:S05]  /*5100*/  BMOV.32 B0, R92 ;  /* 0x0000005c00007356 */ /* 0x0001ea0000000000 */
[----:B------:R-:W-:Y:S05]  /*5110*/  BSYNC.RECONVERGENT B0 ;  /* 0x0000000000007941 */ /* 0x000fea0003800200 */
.L_x_157:
        /* <DEDUP_REMOVED lines=12> */
.L_x_160:
[----:B------:R0:W-:Y:S05]  /*51e0*/  BMOV.32 B0, R59 ;  /* 0x0000003b00007356 */ /* 0x0001ea0000000000 */
[----:B------:R-:W-:Y:S05]  /*51f0*/  BSYNC.RECONVERGENT B0 ;  /* 0x0000000000007941 */ /* 0x000fea0003800200 */
.L_x_159:
[----:B------:R-:W5:Y:S01]  /*5200*/  LDG.E R2, desc[UR36][R4.64+0x140] ;  /* 0x0001402404027981 */ /* 0x000f62000c1e1900 */
[----:B------:R-:W-:Y:S01]  /*5210*/  BSSY.RECONVERGENT B0, `(.L_x_161) ;  /* 0x000000f000007945 */ /* 0x000fe20003800200 */
[----:B0-----:R-:W-:-:S03]  /*5220*/  VIADD R252, R1, 0x288 ;  /* 0x0000028801fc7836 */ /* 0x001fc60000000000 */
[----:B------:R-:W0:Y:S05]  /*5230*/  BMOV.32.CLEAR R121, B0 ;  /* 0x0000000000797355 */ /* 0x000e2a0000100000 */
[----:B-----5:R0:W-:Y:S01]  /*5240*/  STL [R1+0x3a0], R2 ;  /* 0x0003a00201007387 */ /* 0x0201e20000100800 */
[----:B------:R-:W-:-:S13]  /*5250*/  ISETP.NE.AND P5, PT, R2, RZ, PT ;  /* 0x000000ff0200720c */ /* 0x000fda0003fa5270 */
[----:B0-----:R-:W-:Y:S05]  /*5260*/  @!P5 BRA `(.L_x_162) ;  /* 0x000000000020d947 */ /* 0x001fea0003800000 */
[----:B------:R-:W-:-:S05]  /*5270*/  IMAD R2, R2, 0x4, R0 ;  /* 0x0000000402027824 */ /* 0x000fca00078e0200 */
[----:B------:R0:W-:Y:S04]  /*5280*/  STL [R1+0x3c0], R2 ;  /* 0x0003c00201007387 */ /* 0x0001e80000100800 */
[----:B0-----:R-:W5:Y:S02]  /*5290*/  LDL R2, [R2] ;  /* 0x0000000002027983 */ /* 0x001f640000100800 */
[----:B-----5:R-:W-:-:S13]  /*52a0*/  ISETP.NE.AND P6, PT, R2, RZ, PT ;  /* 0x000000ff0200720c */ /* 0x020fda0003fc5270 */
[----:B------:R-:W-:Y:S05]  /*52b0*/  @P6 BRA `(.L_x_2) ;  /* 0x000000a8008c6947 */ /* 0x000fea0003800000 */
[----:B------:R-:W5:Y:S01]  /*52c0*/  LDL.LU R245, [R1+0x3c0] ;  /* 0x0003c00001f57983 */ /* 0x000f620000300800 */
[----:B------:R-:W-:-:S05]  /*52d0*/  IMAD.MOV.U32 R2, RZ, RZ, 0x1 ;  /* 0x00000001ff027424 */ /* 0x000fca00078e00ff */
[----:B-----5:R0:W-:Y:S02]  /*52e0*/  STL [R245], R2 ;  /* 0x00000002f5007387 */ /* 0x0201e40000100800 */
.L_x_162:
[----:B------:R0:W-:Y:S05]  /*52f0*/  BMOV.32 B0, R121 ;  /* 0x0000007900007356 */ /* 0x0001ea0000000000 */
[----:B------:R-:W-:Y:S05]  /*5300*/  BSYNC.RECONVERGENT B0 ;  /* 0x0000000000007941 */ /* 0x000fea0003800200 */
.L_x_161:
[----:B0-----:R-:W5:Y:S01]  /*5310*/  LDL R2, [R1+0x39c] ;  /* 0x00039c0001027983 */ /* 0x001f620000100800 */
[----:B------:R-:W-:Y:S03]  /*5320*/  BSSY.RECONVERGENT B0, `(.L_x_163) ;  /* 0x0000013000007945 */ /* 0x000fe60003800200 */
[----:B------:R0:W-:Y:S01]  /*5330*/  STL [R1], RZ ;  /* 0x000000ff01007387 */ /* 0x0001e20000100800 */
[----:B------:R-:W0:Y:S05]  /*5340*/  BMOV.32.CLEAR R106, B0 ;  /* 0x00000000006a7355 */ /* 0x000e2a0000100000 */
[----:B------:R0:W-:Y:S04]  /*5350*/  STL [R1+0x28c], RZ ;  /* 0x00028cff01007387 */ /* 0x0001e80000100800 */
[----:B------:R0:W-:Y:S04]  /*5360*/  STL.64 [R1+0x290], RZ ;  /* 0x000290ff01007387 */ /* 0x0001e80000100a00 */
[----:B------:R0:W-:Y:S04]  /*5370*/  STL.64 [R1+0x298], RZ ;  /* 0x000298ff01007387 */ /* 0x0001e80000100a00 */
[----:B------:R0:W-:Y:S04]  /*5380*/  STL.64 [R1+0x2a0], RZ ;  /* 0x0002a0ff01007387 */ /* 0x0001e80000100a00 */
[----:B------:R0:W-:Y:S01]  /*5390*/  STL.64 [R1+0x2a8], RZ ;  /* 0x0002a8ff01007387 */ /* 0x0001e20000100a00 */
[----:B-----5:R-:W-:-:S13]  /*53a0*/  ISETP.NE.AND P6, PT, R2, RZ, PT ;  /* 0x000000ff0200720c */ /* 0x020fda0003fc5270 */
        /* <DEDUP_REMOVED lines=9> */
.L_x_164:
[----:B------:R0:W-:Y:S05]  /*5440*/  BMOV.32 B0, R106 ;  /* 0x0000006a00007356 */ /* 0x0001ea0000000000 */
[----:B------:R-:W-:Y:S05]  /*5450*/  BSYNC.RECONVERGENT B0 ;  /* 0x0000000000007941 */ /* 0x000fea0003800200 */
.L_x_163:
[----:B0-----:R-:W5:Y:S01]  /*5460*/  LDL R2, [R1+0x378] ;  /* 0x0003780001027983 */ /* 0x001f620000100800 */
[----:B------:R-:W-:Y:S04]  /*5470*/  BSSY.RECONVERGENT B0, `(.L_x_165) ;  /* 0x000000d000007945 */ /* 0x000fe80003800200 */
[----:B------:R-:W0:Y:S05]  /*5480*/  BMOV.32.CLEAR R168, B0 ;  /* 0x0000000000a87355 */ /* 0x000e2a0000100000 */
        /* <DEDUP_REMOVED lines=10> */
.L_x_166:
[----:B------:R0:W-:Y:S05]  /*5530*/  BMOV.32 B0, R168 ;  /* 0x000000a800007356 */ /* 0x0001ea0000000000 */
[----:B------:R-:W-:Y:S05]  /*5540*/  BSYNC.RECONVERGENT B0 ;  /* 0x0000000000007941 */ /* 0x000fea0003800200 */
.L_x_165:
        /* <DEDUP_REMOVED lines=13> */
.L_x_168:
[----:B------:R0:W-:Y:S05]  /*5620*/  BMOV.32 B0, R139 ;  /* 0x0000008b00007356 */ /* 0x0001ea0000000000 */
[----:B------:R-:W-:Y:S05]  /*5630*/  BSYNC.RECONVERGENT B0 ;  /* 0x0000000000007941 */ /* 0x000fea0003800200 */
.L_x_167:
        /* <DEDUP_REMOVED lines=13> */
.L_x_170:
[----:B------:R0:W-:Y:S05]  /*5710*/  BMOV.32 B0, R211 ;  /* 0x000000d300007356 */ /* 0x0001ea0000000000 */
[----:B------:R-:W-:Y:S05]  /*5720*/  BSYNC.RECONVERGENT B0 ;  /* 0x0000000000007941 */ /* 0x000fea0003800200 */
.L_x_169:
        /* <DEDUP_REMOVED lines=13> */
.L_x_172:
[----:B------:R0:W-:Y:S05]  /*5800*/  BMOV.32 B0, R54 ;  /* 0x0000003600007356 */ /* 0x0001ea0000000000 */
[----:B------:R-:W-:Y:S05]  /*5810*/  BSYNC.RECONVERGENT B0 ;  /* 0x0000000000007941 */ /* 0x000fea0003800200 */
.L_x_171:
        /* <DEDUP_REMOVED lines=13> */
.L_x_174:
[----:B------:R0:W-:Y:S05]  /*58f0*/  BMOV.32 B0, R183 ;  /* 0x000000b700007356 */ /* 0x0001ea0000000000 */
[----:B------:R-:W-:Y:S05]  /*5900*/  BSYNC.RECONVERGENT B0 ;  /* 0x0000000000007941 */ /* 0x000fea0003800200 */
.L_x_173:
        /* <DEDUP_REMOVED lines=13> */
.L_x_176:
[----:B------:R0:W-:Y:S05]  /*59e0*/  BMOV.32 B0, R114 ;  /* 0x0000007200007356 */ /* 0x0001ea0000000000 */
[----:B------:R-:W-:Y:S05]  /*59f0*/  BSYNC.RECONVERGENT B0 ;  /* 0x0000000000007941 */ /* 0x000fea0003800200 */
.L_x_175:
[----:B------:R-:W-:Y:S01]  /*5a00*/  ISETP.NE.AND P6, PT, R20, RZ, PT ;  /* 0x000000ff1400720c */ /* 0x000fe20003fc5270 */
[----:B------:R-:W-:Y:S04]  /*5a10*/  BSSY.RECONVERGENT B0, `(.L_x_177) ;  /* 0x000000b000007945 */ /* 0x000fe80003800200 */
[----:B------:R-:W0:Y:S08]  /*5a20*/  BMOV.32.CLEAR R226, B0 ;  /* 0x0000000000e27355 */ /* 0x000e300000100000 */
[----:B0-----:R-:W-:Y:S05]  /*5a30*/  @!P6 BRA `(.L_x_178) ;  /* 0x00000000001ce947 */ /* 0x001fea0003800000 */
[----:B------:R-:W-:-:S06]  /*5a40*/  IMAD R2, R20, 0x4, R252 ;  /* 0x0000000414027824 */ /* 0x000fcc00078e02fc */
[----:B------:R-:W5:Y:S02]  /*5a50*/  LDL R2, [R2] ;  /* 0x0000000002027983 */ /* 0x000f640000100800 */
[----:B-----5:R-:W-:-:S13]  /*5a60*/  ISETP.NE.AND P6, PT, R2, RZ, PT ;  /* 0x000000ff0200720c */ /* 0x020fda0003fc5270 */
[----:B------:R-:W-:Y:S05]  /*5a70*/  @P6 BRA `(.L_x_2) ;  /* 0x000000a0009c6947 */ /* 0x000fea0003800000 */
[----:B------:R-:W-:Y:S02]  /*5a80*/  IMAD R245, R20, 0x4, R252 ;  /* 0x0000000414f57824 */ /* 0x000fe400078e02fc */
[----:B------:R-:W-:-:S05]  /*5a90*/  IMAD.MOV.U32 R2, RZ, RZ, 0x1 ;  /* 0x00000001ff027424 */ /* 0x000fca00078e00ff */
[----:B------:R0:W-:Y:S02]  /*5aa0*/  STL [R245], R2 ;  /* 0x00000002f5007387 */ /* 0x0001e40000100800 */
.L_x_178:
[----:B------:R0:W-:Y:S05]  /*5ab0*/  BMOV.32 B0, R226 ;  /* 0x000000e200007356 */ /* 0x0001ea0000000000 */
[----:B------:R-:W-:Y:S05]  /*5ac0*/  BSYNC.RECONVERGENT B0 ;  /* 0x0000000000007941 */ /* 0x000fea0003800200 */
.L_x_177:
        /* <DEDUP_REMOVED lines=11> */
.L_x_180:
[----:B------:R0:W-:Y:S05]  /*5b80*/  BMOV.32 B0, R158 ;  /* 0x0000009e00007356 */ /* 0x0001ea0000000000 */
[----:B------:R-:W-:Y:S05]  /*5b90*/  BSYNC.RECONVERGENT B0 ;  /* 0x0000000000007941 */ /* 0x000fea0003800200 */
.L_x_179:
[----:B0-----:R-:W5:Y:S01]  /*5ba0*/  LDL R2, [R1+0x398] ;  /* 0x0003980001027983 */ /* 0x001f620000100800 */
[----:B------:R-:W-:Y:S03]  /*5bb0*/  BSSY.RECONVERGENT B0, `(.L_x_181) ;  /* 0x0000012000007945 */ /* 0x000fe60003800200 */
[----:B------:R0:W-:Y:S01]  /*5bc0*/  STL [R1+0x28c], RZ ;  /* 0x00028cff01007387 */ /* 0x0001e20000100800 */
[----:B------:R-:W0:Y:S05]  /*5bd0*/  BMOV.32.CLEAR R32, B0 ;  /* 0x0000000000207355 */ /* 0x000e2a0000100000 */
        /* <DEDUP_REMOVED lines=14> */
.L_x_182:
[----:B------:R0:W-:Y:S05]  /*5cc0*/  BMOV.32 B0, R32 ;  /* 0x0000002000007356 */ /* 0x0001ea0000000000 */
[----:B------:R-:W-:Y:S05]  /*5cd0*/  BSYNC.RECONVERGENT B0 ;  /* 0x0000000000007941 */ /* 0x000fea0003800200 */
.L_x_181:
        /* <DEDUP_REMOVED lines=13> */
.L_x_184:
[----:B------:R0:W-:Y:S05]  /*5db0*/  BMOV.32 B0, R192 ;  /* 0x000000c000007356 */ /* 0x0001ea0000000000 */
[----:B------:R-:W-:Y:S05]  /*5dc0*/  BSYNC.RECONVERGENT B0 ;  /* 0x0000000000007941 */ /* 0x000fea0003800200 */
.L_x_183:
        /* <DEDUP_REMOVED lines=13> */
.L_x_186:
[----:B------:R0:W-:Y:S05]  /*5ea0*/  BMOV.32 B0, R95 ;  /* 0x0000005f00007356 */ /* 0x0001ea0000000000 */
[----:B------:R-:W-:Y:S05]  /*5eb0*/  BSYNC.RECONVERGENT B0 ;  /* 0x0000000000007941 */ /* 0x000fea0003800200 */
.L_x_185:
        /* <DEDUP_REMOVED lines=13> */
.L_x_188:
[----:B------:R0:W-:Y:S05]  /*5f90*/  BMOV.32 B0, R201 ;  /* 0x000000c900007356 */ /* 0x0001ea0000000000 */
[----:B------:R-:W-:Y:S05]  /*5fa0*/  BSYNC.RECONVERGENT B0 ;  /* 0x0000000000007941 */ /* 0x000fea0003800200 */
.L_x_187:
        /* <DEDUP_REMOVED lines=13> */
.L_x_190:
[----:B------:R0:W-:Y:S05]  /*6080*/  BMOV.32 B0, R140 ;  /* 0x0000008c00007356 */ /* 0x0001ea0000000000 */
[----:B------:R-:W-:Y:S05]  /*6090*/  BSYNC.RECONVERGENT B0 ;  /* 0x0000000000007941 */ /* 0x000fea0003800200 */
.L_x_189:
        /* <DEDUP_REMOVED lines=13> */
.L_x_192:
[----:B------:R0:W-:Y:S05]  /*6170*/  BMOV.32 B0, R71 ;  /* 0x0000004700007356 */ /* 0x0001ea0000000000 */
[----:B------:R-:W-:Y:S05]  /*6180*/  BSYNC.RECONVERGENT B0 ;  /* 0x0000000000007941 */ /* 0x000fea0003800200 */
.L_x_191:
        /* <DEDUP_REMOVED lines=13> */
.L_x_194:
[----:B------:R0:W-:Y:S05]  /*6260*/  BMOV.32 B0, R172 ;  /* 0x000000ac00007356 */ /* 0x0001ea0000000000 */
[----:B------:R-:W-:Y:S05]  /*6270*/  BSYNC.RECONVERGENT B0 ;  /* 0x0000000000007941 */ /* 0x000fea0003800200 */
.L_x_193:
        /* <DEDUP_REMOVED lines=11> */
.L_x_196:
[----:B------:R0:W-:Y:S05]  /*6330*/  BMOV.32 B0, R117 ;  /* 0x0000007500007356 */ /* 0x0001ea0000000000 */
[----:B------:R-:W-:Y:S05]  /*6340*/  BSYNC.RECONVERGENT B0 ;  /* 0x0000000000007941 */ /* 0x000fea0003800200 */
.L_x_195:
        /* <DEDUP_REMOVED lines=11> */
.L_x_198:
[----:B------:R0:W-:Y:S05]  /*6400*/  BMOV.32 B0, R221 ;  /* 0x000000dd00007356 */ /* 0x0001ea0000000000 */
[----:B------:R-:W-:Y:S05]  /*6410*/  BSYNC.RECONVERGENT B0 ;  /* 0x0000000000007941 */ /* 0x000fea0003800200 */
.L_x_197:
        /* <DEDUP_REMOVED lines=18> */
.L_x_200:
[----:B------:R0:W-:Y:S05]  /*6540*/  BMOV.32 B0, R147 ;  /* 0x0000009300007356 */ /* 0x0001ea0000000000 */
[----:B------:R-:W-:Y:S05]  /*6550*/  BSYNC.RECONVERGENT B0 ;  /* 0x0000000000007941 */ /* 0x000fea0003800200 */
.L_x_199:
        /* <DEDUP_REMOVED lines=13> */
.L_x_202:
[----:B------:R0:W-:Y:S05]  /*6630*/  BMOV.32 B0, R51 ;  /* 0x0000003300007356 */ /* 0x0001ea0000000000 */
[----:B------:R-:W-:Y:S05]  /*6640*/  BSYNC.RECONVERGENT B0 ;  /* 0x0000000000007941 */ /* 0x000fea0003800200 */
.L_x_201:
        /* <DEDUP_REMOVED lines=13> */
.L_x_204:
[----:B------:R0:W-:Y:S05]  /*6720*/  BMOV.32 B0, R245 ;  /* 0x000000f500007356 */ /* 0x0001ea0000000000 */
[----:B------:R-:W-:Y:S05]  /*6730*/  BSYNC.RECONVERGENT B0 ;  /* 0x0000000000007941 */ /* 0x000fea0003800200 */
.L_x_203:
        /* <DEDUP_REMOVED lines=13> */
.L_x_206:
[----:B------:R0:W-:Y:S05]  /*6810*/  BMOV.32 B0, R97 ;  /* 0x0000006100007356 */ /* 0x0001ea0000000000 */
[----:B------:R-:W-:Y:S05]  /*6820*/  BSYNC.RECONVERGENT B0 ;  /* 0x0000000000007941 */ /* 0x000fea0003800200 */
.L_x_205:
        /* <DEDUP_REMOVED lines=13> */
.L_x_208:
[----:B------:R0:W-:Y:S05]  /*6900*/  BMOV.32 B0, R26 ;  /* 0x0000001a00007356 */ /* 0x0001ea0000000000 */
[----:B------:R-:W-:Y:S05]  /*6910*/  BSYNC.RECONVERGENT B0 ;  /* 0x0000000000007941 */ /* 0x000fea0003800200 */
.L_x_207:
        /* <DEDUP_REMOVED lines=13> */
.L_x_210:
[----:B------:R0:W-:Y:S05]  /*69f0*/  BMOV.32 B0, R128 ;  /* 0x0000008000007356 */ /* 0x0001ea0000000000 */
[----:B------:R-:W-:Y:S05]  /*6a00*/  BSYNC.RECONVERGENT B0 ;  /* 0x0000000000007941 */ /* 0x000fea0003800200 */
.L_x_209:
        /* <DEDUP_REMOVED lines=13> */
.L_x_212:
[----:B------:R0:W-:Y:S05]  /*6ae0*/  BMOV.32 B0, R74 ;  /* 0x0000004a00007356 */ /* 0x0001ea0000000000 */
[----:B------:R-:W-:Y:S05]  /*6af0*/  BSYNC.RECONVERGENT B0 ;  /* 0x0000000000007941 */ /* 0x000fea0003800200 */
.L_x_211:
        /* <DEDUP_REMOVED lines=11> */
.L_x_214:
[----:B------:R0:W-:Y:S05]  /*6bb0*/  BMOV.32 B0, R177 ;  /* 0x000000b100007356 */ /* 0x0001ea0000000000 */
[----:B------:R-:W-:Y:S05]  /*6bc0*/  BSYNC.RECONVERGENT B0 ;  /* 0x0000000000007941 */ /* 0x000fea0003800200 */
.L_x_213:
        /* <DEDUP_REMOVED lines=11> */
.L_x_216:
[----:B------:R0:W-:Y:S05]  /*6c80*/  BMOV.32 B0, R104 ;  /* 0x0000006800007356 */ /* 0x0001ea0000000000 */
[----:B------:R-:W-:Y:S05]  /*6c90*/  BSYNC.RECONVERGENT B0 ;  /* 0x0000000000007941 */ /* 0x000fea0003800200 */
.L_x_215:
        /* <DEDUP_REMOVED lines=18> */
.L_x_218:
[----:B------:R0:W-:Y:S05]  /*6dc0*/  BMOV.32 B0, R203 ;  /* 0x000000cb00007356 */ /* 0x0001ea0000000000 */
[----:B------:R-:W-:Y:S05]  /*6dd0*/  BSYNC.RECONVERGENT B0 ;  /* 0x0000000000007941 */ /* 0x000fea0003800200 */
.L_x_217:
        /* <DEDUP_REMOVED lines=13> */
.L_x_220:
[----:B------:R0:W-:Y:S05]  /*6eb0*/  BMOV.32 B0, R152 ;  /* 0x0000009800007356 */ /* 0x0001ea0000000000 */
[----:B------:R-:W-:Y:S05]  /*6ec0*/  BSYNC.RECONVERGENT B0 ;  /* 0x0000000000007941 */ /* 0x000fea0003800200 */
.L_x_219:
        /* <DEDUP_REMOVED lines=13> */
.L_x_222:
[----:B------:R0:W-:Y:S05]  /*6fa0*/  BMOV.32 B0, R55 ;  /* 0x0000003700007356 */ /* 0x0001ea0000000000 */
[----:B------:R-:W-:Y:S05]  /*6fb0*/  BSYNC.RECONVERGENT B0 ;  /* 0x0000000000007941 */ /* 0x000fea0003800200 */
.L_x_221:
        /* <DEDUP_REMOVED lines=13> */
.L_x_224:
[----:B------:R0:W-:Y:S05]  /*7090*/  BMOV.32 B0, R229 ;  /* 0x000000e500007356 */ /* 0x0001ea0000000000 */
[----:B------:R-:W-:Y:S05]  /*70a0*/  BSYNC.RECONVERGENT B0 ;  /* 0x0000000000007941 */ /* 0x000fea0003800200 */
.L_x_223:
        /* <DEDUP_REMOVED lines=13> */
.L_x_226:
[----:B------:R0:W-:Y:S05]  /*7180*/  BMOV.32 B0, R85 ;  /* 0x0000005500007356 */ /* 0x0001ea0000000000 */
[----:B------:R-:W-:Y:S05]  /*7190*/  BSYNC.RECONVERGENT B0 ;  /* 0x0000000000007941 */ /* 0x000fea0003800200 */
.L_x_225:
        /* <DEDUP_REMOVED lines=13> */
.L_x_228:
[----:B------:R0:W-:Y:S05]  /*7270*/  BMOV.32 B0, R30 ;  /* 0x0000001e00007356 */ /* 0x0001ea0000000000 */
[----:B------:R-:W-:Y:S05]  /*7280*/  BSYNC.RECONVERGENT B0 ;  /* 0x0000000000007941 */ /* 0x000fea0003800200 */
.L_x_227:
        /* <DEDUP_REMOVED lines=13> */
.L_x_230:
[----:B------:R0:W-:Y:S05]  /*7360*/  BMOV.32 B0, R133 ;  /* 0x0000008500007356 */ /* 0x0001ea0000000000 */
[----:B------:R-:W-:Y:S05]  /*7370*/  BSYNC.RECONVERGENT B0 ;  /* 0x0000000000007941 */ /* 0x000fea0003800200 */
.L_x_229:
        /* <DEDUP_REMOVED lines=11> */
.L_x_232:
[----:B------:R0:W-:Y:S05]  /*7430*/  BMOV.32 B0, R61 ;  /* 0x0000003d00007356 */ /* 0x0001ea0000000000 */
[----:B------:R-:W-:Y:S05]  /*7440*/  BSYNC.RECONVERGENT B0 ;  /* 0x0000000000007941 */ /* 0x000fea0003800200 */
.L_x_231:
[----:B------:R-:W-:Y:S04]  /*7450*/  BSSY.RECONVERGENT B0, `(.L_x_233) ;  /* 0x000000d000007945 */ /* 0x000fe80003800200 */
[----:B------:R-:W0:Y:S05]  /*7460*/  BMOV.32.CLEAR R195, B0 ;  /* 0x0000000000c37355 */ /* 0x000e2a0000100000 */
[----:B------:R-:W-:Y:S05]  /*7470*/  @!P0 BRA `(.L_x_234) ;  /* 0x0000000000248947 */ /* 0x000fea0003800000 */
[----:B0-----:R-:W5:Y:S02]  /*7480*/  LDL R2, [R1+0x3b4] ;  /* 0x0003b40001027983 */ /* 0x001f640000100800 */
[----:B-----5:R-:W-:-:S05]  /*7490*/  IMAD R2, R2, 0x4, R252 ;  /* 0x0000000402027824 */ /* 0x020fca00078e02fc */
[----:B------:R0:W-:Y:S04]  /*74a0*/  STL [R1+0x3c0], R2 ;  /* 0x0003c00201007387 */ /* 0x0001e80000100800 */
[----:B0-----:R-:W5:Y:S02]  /*74b0*/  LDL R2, [R2] ;  /* 0x0000000002027983 */ /* 0x001f640000100800 */
[----:B-----5:R-:W-:-:S13]  /*74c0*/  ISETP.NE.AND P6, PT, R2, RZ, PT ;  /* 0x000000ff0200720c */ /* 0x020fda0003fc5270 */
[----:B------:R-:W-:Y:S05]  /*74d0*/  @P6 BRA `(.L_x_2) ;  /* 0x0000008800046947 */ /* 0x000fea0003800000 */
[----:B------:R-:W5:Y:S01]  /*74e0*/  LDL.LU R244, [R1+0x3c0] ;  /* 0x0003c00001f47983 */ /* 0x000f620000300800 */
[----:B------:R-:W-:-:S05]  /*74f0*/  IMAD.MOV.U32 R2, RZ, RZ, 0x1 ;  /* 0x00000001ff027424 */ /* 0x000fca00078e00ff */
[----:B-----5:R0:W-:Y:S02]  /*7500*/  STL [R244], R2 ;  /* 0x00000002f4007387 */ /* 0x0201e40000100800 */
.L_x_234:
[----:B0-----:R0:W-:Y:S05]  /*7510*/  BMOV.32 B0, R195 ;  /* 0x000000c300007356 */ /* 0x0011ea0000000000 */
[----:B------:R-:W-:Y:S05]  /*7520*/  BSYNC.RECONVERGENT B0 ;  /* 0x0000000000007941 */ /* 0x000fea0003800200 */
.L_x_233:
[----:B------:R-:W5:Y:S01]  /*7530*/  LDL R2, [R1+0x38c] ;  /* 0x00038c0001027983 */ /* 0x000f620000100800 */
        /* <DEDUP_REMOVED lines=17> */
.L_x_236:
[----:B------:R0:W-:Y:S05]  /*7650*/  BMOV.32 B0, R109 ;  /* 0x0000006d00007356 */ /* 0x0001ea0000000000 */
[----:B------:R-:W-:Y:S05]  /*7660*/  BSYNC.RECONVERGENT B0 ;  /* 0x0000000000007941 */ /* 0x000fea0003800200 */
.L_x_235:
        /* <DEDUP_REMOVED lines=13> */
.L_x_238:
[----:B------:R0:W-:Y:S05]  /*7740*/  BMOV.32 B0, R200 ;  /* 0x000000c800007356 */ /* 0x0001ea0000000000 */
[----:B------:R-:W-:Y:S05]  /*7750*/  BSYNC.RECONVERGENT B0 ;  /* 0x0000000000007941 */ /* 0x000fea0003800200 */
.L_x_237:
        /* <DEDUP_REMOVED lines=13> */
.L_x_240:
[----:B------:R0:W-:Y:S05]  /*7830*/  BMOV.32 B0, R169 ;  /* 0x000000a900007356 */ /* 0x0001ea0000000000 */
[----:B------:R-:W-:Y:S05]  /*7840*/  BSYNC.RECONVERGENT B0 ;  /* 0x0000000000007941 */ /* 0x000fea0003800200 */
.L_x_239:
        /* <DEDUP_REMOVED lines=13> */
.L_x_242:
[----:B------:R0:W-:Y:S05]  /*7920*/  BMOV.32 B0, R41 ;  /* 0x0000002900007356 */ /* 0x0001ea0000000000 */
[----:B------:R-:W-:Y:S05]  /*7930*/  BSYNC.RECONVERGENT B0 ;  /* 0x0000000000007941 */ /* 0x000fea0003800200 */
.L_x_241:
        /* <DEDUP_REMOVED lines=13> */
.L_x_244:
[----:B------:R0:W-:Y:S05]  /*7a10*/  BMOV.32 B0, R224 ;  /* 0x000000e000007356 */ /* 0x0001ea0000000000 */
[----:B------:R-:W-:Y:S05]  /*7a20*/  BSYNC.RECONVERGENT B0 ;  /* 0x0000000000007941 */ /* 0x000fea0003800200 */
.L_x_243:
        /* <DEDUP_REMOVED lines=13> */
.L_x_246:
[----:B------:R0:W-:Y:S05]  /*7b00*/  BMOV.32 B0, R90 ;  /* 0x0000005a00007356 */ /* 0x0001ea0000000000 */
[----:B------:R-:W-:Y:S05]  /*7b10*/  BSYNC.RECONVERGENT B0 ;  /* 0x0000000000007941 */ /* 0x000fea0003800200 */
.L_x_245:
[----:B------:R-:W-:Y:S01]  /*7b20*/  ISETP.NE.AND P6, PT, R251, RZ, PT ;  /* 0x000000fffb00720c */ /* 0x000fe20003fc5270 */
[----:B------:R-:W-:Y:S04]  /*7b30*/  BSSY.RECONVERGENT B0, `(.L_x_247) ;  /* 0x000000b000007945 */ /* 0x000fe80003800200 */
[----:B0-----:R-:W0:Y:S08]  /*7b40*/  BMOV.32.CLEAR R2, B0 ;  /* 0x0000000000027355 */ /* 0x001e300000100000 */
        /* <DEDUP_REMOVED lines=8> */
.L_x_248:
[----:B------:R0:W-:Y:S05]  /*7bd0*/  BMOV.32 B0, R2 ;  /* 0x0000000200007356 */ /* 0x0001ea0000000000 */
[----:B------:R-:W-:Y:S05]  /*7be0*/  BSYNC.RECONVERGENT B0 ;  /* 0x0000000000007941 */ /* 0x000fea0003800200 */
.L_x_247:
        /* <DEDUP_REMOVED lines=11> */
.L_x_250:
[----:B------:R0:W-:Y:S05]  /*7ca0*/  BMOV.32 B0, R150 ;  /* 0x0000009600007356 */ /* 0x0001ea0000000000 */
[----:B------:R-:W-:Y:S05]  /*7cb0*/  BSYNC.RECONVERGENT B0 ;  /* 0x0000000000007941 */ /* 0x000fea0003800200 */
.L_x_249:
        /* <DEDUP_REMOVED lines=12> */
.L_x_252:
[----:B0-----:R0:W-:Y:S05]  /*7d80*/  BMOV.32 B0, R65 ;  /* 0x0000004100007356 */ /* 0x0011ea0000000000 */
[----:B------:R-:W-:Y:S05]  /*7d90*/  BSYNC.RECONVERGENT B0 ;  /* 0x0000000000007941 */ /* 0x000fea0003800200 */
.L_x_251:
        /* <DEDUP_REMOVED lines=18> */
.L_x_254:
[----:B------:R0:W-:Y:S05]  /*7ec0*/  BMOV.32 B0, R243 ;  /* 0x000000f300007356 */ /* 0x0001ea0000000000 */
[----:B------:R-:W-:Y:S05]  /*7ed0*/  BSYNC.RECONVERGENT B0 ;  /* 0x0000000000007941 */ /* 0x000fea0003800200 */
.L_x_253:
        /* <DEDUP_REMOVED lines=13> */
.L_x_256:
[----:B------:R0:W-:Y:S05]  /*7fb0*/  BMOV.32 B0, R125 ;  /* 0x0000007d00007356 */ /* 0x0001ea0000000000 */
[----:B------:R-:W-:Y:S05]  /*7fc0*/  BSYNC.RECONVERGENT B0 ;  /* 0x0000000000007941 */ /* 0x000fea0003800200 */
.L_x_255:
        /* <DEDUP_REMOVED lines=13> */
.L_x_258:
[----:B------:R0:W-:Y:S05]  /*80a0*/  BMOV.32 B0, R213 ;  /* 0x000000d500007356 */ /* 0x0001ea0000000000 */
[----:B------:R-:W-:Y:S05]  /*80b0*/  BSYNC.RECONVERGENT B0 ;  /* 0x0000000000007941 */ /* 0x000fea0003800200 */
.L_x_257:
        /* <DEDUP_REMOVED lines=13> */
.L_x_260:
[----:B------:R0:W-:Y:S05]  /*8190*/  BMOV.32 B0, R174 ;  /* 0x000000ae00007356 */ /* 0x0001ea0000000000 */
[----:B------:R-:W-:Y:S05]  /*81a0*/  BSYNC.RECONVERGENT B0 ;  /* 0x0000000000007941 */ /* 0x000fea0003800200 */
.L_x_259:
        /* <DEDUP_REMOVED lines=13> */
.L_x_262:
[----:B------:R0:W-:Y:S05]  /*8280*/  BMOV.32 B0, R47 ;  /* 0x0000002f00007356 */ /* 0x0001ea0000000000 */
[----:B------:R-:W-:Y:S05]  /*8290*/  BSYNC.RECONVERGENT B0 ;  /* 0x0000000000007941 */ /* 0x000fea0003800200 */
.L_x_261:
        /* <DEDUP_REMOVED lines=13> */
.L_x_264:
[----:B------:R0:W-:Y:S05]  /*8370*/  BMOV.32 B0, R238 ;  /* 0x000000ee00007356 */ /* 0x0001ea0000000000 */
[----:B------:R-:W-:Y:S05]  /*8380*/  BSYNC.RECONVERGENT B0 ;  /* 0x0000000000007941 */ /* 0x000fea0003800200 */
.L_x_263:
        /* <DEDUP_REMOVED lines=11> */
.L_x_266:
[----:B------:R0:W-:Y:S05]  /*8440*/  BMOV.32 B0, R107 ;  /* 0x0000006b00007356 */ /* 0x0001ea0000000000 */
[----:B------:R-:W-:Y:S05]  /*8450*/  BSYNC.RECONVERGENT B0 ;  /* 0x0000000000007941 */ /* 0x000fea0003800200 */
.L_x_265:
        /* <DEDUP_REMOVED lines=11> */
.L_x_268:
[----:B------:R0:W-:Y:S05]  /*8510*/  BMOV.32 B0, R18 ;  /* 0x0000001200007356 */ /* 0x0001ea0000000000 */
[----:B------:R-:W-:Y:S05]  /*8520*/  BSYNC.RECONVERGENT B0 ;  /* 0x0000000000007941 */ /* 0x000fea0003800200 */
.L_x_267:
        /* <DEDUP_REMOVED lines=12> */
.L_x_270:
[----:B0-----:R0:W-:Y:S05]  /*85f0*/  BMOV.32 B0, R154 ;  /* 0x0000009a00007356 */ /* 0x0011ea0000000000 */
[----:B------:R-:W-:Y:S05]  /*8600*/  BSYNC.RECONVERGENT B0 ;  /* 0x0000000000007941 */ /* 0x000fea0003800200 */
.L_x_269:
        /* <DEDUP_REMOVED lines=18> */
.L_x_272:
[----:B------:R0:W-:Y:S05]  /*8730*/  BMOV.32 B0, R82 ;  /* 0x0000005200007356 */ /* 0x0001ea0000000000 */
[----:B------:R-:W-:Y:S05]  /*8740*/  BSYNC.RECONVERGENT B0 ;  /* 0x0000000000007941 */ /* 0x000fea0003800200 */
.L_x_271:
        /* <DEDUP_REMOVED lines=13> */
.L_x_274:
[----:B------:R0:W-:Y:S05]  /*8820*/  BMOV.32 B0, R186 ;  /* 0x000000ba00007356 */ /* 0x0001ea0000000000 */
[----:B------:R-:W-:Y:S05]  /*8830*/  BSYNC.RECONVERGENT B0 ;  /* 0x0000000000007941 */ /* 0x000fea0003800200 */
.L_x_273:
        /* <DEDUP_REMOVED lines=13> */
.L_x_276:
[----:B------:R0:W-:Y:S05]  /*8910*/  BMOV.32 B0, R130 ;  /* 0x0000008200007356 */ /* 0x0001ea0000000000 */
[----:B------:R-:W-:Y:S05]  /*8920*/  BSYNC.RECONVERGENT B0 ;  /* 0x0000000000007941 */ /* 0x000fea0003800200 */
.L_x_275:
        /* <DEDUP_REMOVED lines=13> */
.L_x_278:
[----:B------:R0:W-:Y:S05]  /*8a00*/  BMOV.32 B0, R207 ;  /* 0x000000cf00007356 */ /* 0x0001ea0000000000 */
[----:B------:R-:W-:Y:S05]  /*8a10*/  BSYNC.RECONVERGENT B0 ;  /* 0x0000000000007941 */ /* 0x000fea0003800200 */
.L_x_277:
        /* <DEDUP_REMOVED lines=13> */
.L_x_280:
[----:B------:R0:W-:Y:S05]  /*8af0*/  BMOV.32 B0, R160 ;  /* 0x000000a000007356 */ /* 0x0001ea0000000000 */
[----:B------:R-:W-:Y:S05]  /*8b00*/  BSYNC.RECONVERGENT B0 ;  /* 0x0000000000007941 */ /* 0x000fea0003800200 */
.L_x_279:
        /* <DEDUP_REMOVED lines=13> */
.L_x_282:
[----:B------:R0:W-:Y:S05]  /*8be0*/  BMOV.32 B0, R63 ;  /* 0x0000003f00007356 */ /* 0x0001ea0000000000 */
[----:B------:R-:W-:Y:S05]  /*8bf0*/  BSYNC.RECONVERGENT B0 ;  /* 0x0000000000007941 */ /* 0x000fea0003800200 */
.L_x_281:
        /* <DEDUP_REMOVED lines=11> */
.L_x_284:
[----:B------:R0:W-:Y:S05]  /*8cb0*/  BMOV.32 B0, R235 ;  /* 0x000000eb00007356 */ /* 0x0001ea0000000000 */
[----:B------:R-:W-:Y:S05]  /*8cc0*/  BSYNC.RECONVERGENT B0 ;  /* 0x0000000000007941 */ /* 0x000fea0003800200 */
.L_x_283:
        /* <DEDUP_REMOVED lines=11> */
.L_x_286:
[----:B------:R0:W-:Y:S05]  /*8d80*/  BMOV.32 B0, R111 ;  /* 0x0000006f00007356 */ /* 0x0001ea0000000000 */
[----:B------:R-:W-:Y:S05]  /*8d90*/  BSYNC.RECONVERGENT B0 ;  /* 0x0000000000007941 */ /* 0x000fea0003800200 */
.L_x_285:
        /* <DEDUP_REMOVED lines=12> */
.L_x_288:
[----:B0-----:R0:W-:Y:S05]  /*8e60*/  BMOV.32 B0, R38 ;  /* 0x0000002600007356 */ /* 0x0011ea0000000000 */
[----:B------:R-:W-:Y:S05]  /*8e70*/  BSYNC.RECONVERGENT B0 ;  /* 0x0000000000007941 */ /* 0x000fea0003800200 */
.L_x_287:
        /* <DEDUP_REMOVED lines=18> */
.L_x_290:
[----:B------:R0:W-:Y:S05]  /*8fa0*/  BMOV.32 B0, R142 ;  /* 0x0000008e00007356 */ /* 0x0001ea0000000000 */
[----:B------:R-:W-:Y:S05]  /*8fb0*/  BSYNC.RECONVERGENT B0 ;  /* 0x0000000000007941 */ /* 0x000fea0003800200 */
.L_x_289:
        /* <DEDUP_REMOVED lines=13> */
.L_x_292:
[----:B------:R0:W-:Y:S05]  /*9090*/  BMOV.32 B0, R87 ;  /* 0x0000005700007356 */ /* 0x0001ea0000000000 */
[----:B------:R-:W-:Y:S05]  /*90a0*/  BSYNC.RECONVERGENT B0 ;  /* 0x0000000000007941 */ /* 0x000fea0003800200 */
.L_x_291:
        /* <DEDUP_REMOVED lines=13> */
.L_x_294:
[----:B------:R0:W-:Y:S05]  /*9180*/  BMOV.32 B0, R190 ;  /* 0x000000be00007356 */ /* 0x0001ea0000000000 */
[----:B------:R-:W-:Y:S05]  /*9190*/  BSYNC.RECONVERGENT B0 ;  /* 0x0000000000007941 */ /* 0x000fea0003800200 */
.L_x_293:
        /* <DEDUP_REMOVED lines=13> */
.L_x_296:
[----:B------:R0:W-:Y:S05]  /*9270*/  BMOV.32 B0, R119 ;  /* 0x0000007700007356 */ /* 0x0001ea0000000000 */
[----:B------:R-:W-:Y:S05]  /*9280*/  BSYNC.RECONVERGENT B0 ;  /* 0x0000000000007941 */ /* 0x000fea0003800200 */
.L_x_295:
[----:B------:R-:W5:Y:S01]  /*9290*/  LDL R19, [R1+0x2f0] ;  /* 0x0002f00001137983 */ /* 0x000f620000100800 */
[----:B------:R-:W-:Y:S04]  /*92a0*/  BSSY.RECONVERGENT B0, `(.L_x_297) ;  /* 0x000000d000007945 */ /* 0x000fe80003800200 */
[----:B0-----:R-:W0:Y:S05]  /*92b0*/  BMOV.32.CLEAR R16, B0 ;  /* 0x0000000000107355 */ /* 0x001e2a0000100000 */
        /* <DEDUP_REMOVED lines=10> */
.L_x_298:
[----:B------:R0:W-:Y:S05]  /*9360*/  BMOV.32 B0, R16 ;  /* 0x0000001000007356 */ /* 0x0001ea0000000000 */
[----:B------:R-:W-:Y:S05]  /*9370*/  BSYNC.RECONVERGENT B0 ;  /* 0x0000000000007941 */ /* 0x000fea0003800200 */
.L_x_297:
        /* <DEDUP_REMOVED lines=13> */
.L_x_300:
[----:B------:R0:W-:Y:S05]  /*9450*/  BMOV.32 B0, R164 ;  /* 0x000000a400007356 */ /* 0x0001ea0000000000 */
[----:B------:R-:W-:Y:S05]  /*9460*/  BSYNC.RECONVERGENT B0 ;  /* 0x0000000000007941 */ /* 0x000fea0003800200 */
.L_x_299:
        /* <DEDUP_REMOVED lines=11> */
.L_x_302:
[----:B------:R0:W-:Y:S05]  /*9520*/  BMOV.32 B0, R68 ;  /* 0x0000004400007356 */ /* 0x0001ea0000000000 */
[----:B------:R-:W-:Y:S05]  /*9530*/  BSYNC.RECONVERGENT B0 ;  /* 0x0000000000007941 */ /* 0x000fea0003800200 */
.L_x_301:
        /* <DEDUP_REMOVED lines=11> */
.L_x_304:
[----:B------:R0:W-:Y:S05]  /*95f0*/  BMOV.32 B0, R216 ;  /* 0x000000d800007356 */ /* 0x0001ea0000000000 */
[----:B------:R-:W-:Y:S05]  /*9600*/  BSYNC.RECONVERGENT B0 ;  /* 0x0000000000007941 */ /* 0x000fea0003800200 */
.L_x_303:
        /* <DEDUP_REMOVED lines=12> */
.L_x_306:
[----:B0-----:R0:W-:Y:S05]  /*96d0*/  BMOV.32 B0, R99 ;  /* 0x0000006300007356 */ /* 0x0011ea0000000000 */
[----:B------:R-:W-:Y:S05]  /*96e0*/  BSYNC.RECONVERGENT B0 ;  /* 0x0000000000007941 */ /* 0x000fea0003800200 */
.L_x_305:
        /* <DEDUP_REMOVED lines=18> */
.L_x_308:
[----:B------:R0:W-:Y:S05]  /*9810*/  BMOV.32 B0, R44 ;  /* 0x0000002c00007356 */ /* 0x0001ea0000000000 */
[----:B------:R-:W-:Y:S05]  /*9820*/  BSYNC.RECONVERGENT B0 ;  /* 0x0000000000007941 */ /* 0x000fea0003800200 */
.L_x_307:
        /* <DEDUP_REMOVED lines=13> */
.L_x_310:
[----:B------:R0:W-:Y:S05]  /*9900*/  BMOV.32 B0, R145 ;  /* 0x0000009100007356 */ /* 0x0001ea0000000000 */
[----:B------:R-:W-:Y:S05]  /*9910*/  BSYNC.RECONVERGENT B0 ;  /* 0x0000000000007941 */ /* 0x000fea0003800200 */
.L_x_309:
        /* <DEDUP_REMOVED lines=13> */
.L_x_312:
[----:B------:R0:W-:Y:S05]  /*99f0*/  BMOV.32 B0, R77 ;  /* 0x0000004d00007356 */ /* 0x0001ea0000000000 */
[----:B------:R-:W-:Y:S05]  /*9a00*/  BSYNC.RECONVERGENT B0 ;  /* 0x0000000000007941 */ /* 0x000fea0003800200 */
.L_x_311:
        /* <DEDUP_REMOVED lines=13> */
.L_x_314:
[----:B------:R0:W-:Y:S05]  /*9ae0*/  BMOV.32 B0, R237 ;  /* 0x000000ed00007356 */ /* 0x0001ea0000000000 */
[----:B------:R-:W-:Y:S05]  /*9af0*/  BSYNC.RECONVERGENT B0 ;  /* 0x0000000000007941 */ /* 0x000fea0003800200 */
.L_x_313:
        /* <DEDUP_REMOVED lines=13> */
.L_x_316:
[----:B------:R0:W-:Y:S05]  /*9bd0*/  BMOV.32 B0, R122 ;  /* 0x0000007a00007356 */ /* 0x0001ea0000000000 */
[----:B------:R-:W-:Y:S05]  /*9be0*/  BSYNC.RECONVERGENT B0 ;  /* 0x0000000000007941 */ /* 0x000fea0003800200 */
.L_x_315:
        /* <DEDUP_REMOVED lines=13> */
.L_x_318:
[----:B------:R0:W-:Y:S05]  /*9cc0*/  BMOV.32 B0, R23 ;  /* 0x0000001700007356 */ /* 0x0001ea0000000000 */
[----:B------:R-:W-:Y:S05]  /*9cd0*/  BSYNC.RECONVERGENT B0 ;  /* 0x0000000000007941 */ /* 0x000fea0003800200 */
.L_x_317:
        /* <DEDUP_REMOVED lines=11> */
.L_x_320:
[----:B------:R0:W-:Y:S05]  /*9d90*/  BMOV.32 B0, R184 ;  /* 0x000000b800007356 */ /* 0x0001ea0000000000 */
[----:B------:R-:W-:Y:S05]  /*9da0*/  BSYNC.RECONVERGENT B0 ;  /* 0x0000000000007941 */ /* 0x000fea0003800200 */
.L_x_319:
        /* <DEDUP_REMOVED lines=11> */
.L_x_322:
[----:B------:R0:W-:Y:S05]  /*9e60*/  BMOV.32 B0, R57 ;  /* 0x0000003900007356 */ /* 0x0001ea0000000000 */
[----:B------:R-:W-:Y:S05]  /*9e70*/  BSYNC.RECONVERGENT B0 ;  /* 0x0000000000007941 */ /* 0x000fea0003800200 */
.L_x_321:
[----:B------:R-:W-:Y:S04]  /*9e80*/  BSSY.RECONVERGENT B0, `(.L_x_323) ;  /* 0x000000b000007945 */ /* 0x000fe80003800200 */
[----:B------:R-:W0:Y:S05]  /*9e90*/  BMOV.32.CLEAR R210, B0 ;  /* 0x0000000000d27355 */ /* 0x000e2a0000100000 */
[----:B------:R-:W-:Y:S05]  /*9ea0*/  @!P5 BRA `(.L_x_324) ;  /* 0x00000000001cd947 */ /* 0x000fea0003800000 */
[----:B0-----:R-:W5:Y:S02]  /*9eb0*/  LDL R19, [R1+0x3a0] ;  /* 0x0003a00001137983 */ /* 0x001f640000100800 */
[----:B-----5:R-:W-:-:S05]  /*9ec0*/  IMAD R252, R19, 0x4, R252 ;  /* 0x0000000413fc7824 */ /* 0x020fca00078e02fc */
[----:B------:R-:W5:Y:S02]  /*9ed0*/  LDL R19, [R252] ;  /* 0x00000000fc137983 */ /* 0x000f640000100800 */
[----:B-----5:R-:W-:-:S13]  /*9ee0*/  ISETP.NE.AND P6, PT, R19, RZ, PT ;  /* 0x000000ff1300720c */ /* 0x020fda0003fc5270 */
[----:B------:R-:W-:Y:S05]  /*9ef0*/  @P6 BRA `(.L_x_2) ;  /* 0x0000005c007c6947 */ /* 0x000fea0003800000 */
[----:B------:R-:W-:-:S05]  /*9f00*/  IMAD.MOV.U32 R19, RZ, RZ, 0x1 ;  /* 0x00000001ff137424 */ /* 0x000fca00078e00ff */
[----:B------:R0:W-:Y:S02]  /*9f10*/  STL [R252], R19 ;  /* 0x00000013fc007387 */ /* 0x0001e40000100800 */
.L_x_324:
[----:B0-----:R0:W-:Y:S05]  /*9f20*/  BMOV.32 B0, R210 ;  /* 0x000000d200007356 */ /* 0x0011ea0000000000 */
[----:B------:R-:W-:Y:S05]  /*9f30*/  BSYNC.RECONVERGENT B0 ;  /* 0x0000000000007941 */ /* 0x000fea0003800200 */
.L_x_323:
[----:B------:R-:W5:Y:S01]  /*9f40*/  LDL R19, [R1+0x39c] ;  /* 0x00039c0001137983 */ /* 0x000f620000100800 */
[----:B------:R-:W-:Y:S03]  /*9f50*/  BSSY.RECONVERGENT B0, `(.L_x_325) ;  /* 0x0000011000007945 */ /* 0x000fe60003800200 */
[----:B------:R0:W-:Y:S01]  /*9f60*/  STL [R1+0x288], RZ ;  /* 0x000288ff01007387 */ /* 0x0001e20000100800 */
        /* <DEDUP_REMOVED lines=14> */
.L_x_326:
[----:B------:R0:W-:Y:S05]  /*a050*/  BMOV.32 B0, R102 ;  /* 0x0000006600007356 */ /* 0x0001ea0000000000 */
[----:B------:R-:W-:Y:S05]  /*a060*/  BSYNC.RECONVERGENT B0 ;  /* 0x0000000000007941 */ /* 0x000fea0003800200 */
.L_x_325:
[----:B0-----:R-:W5:Y:S01]  /*a070*/  LDL R19, [R1+0x398] ;  /* 0x0003980001137983 */ /* 0x001f620000100800 */
        /* <DEDUP_REMOVED lines=10> */
.L_x_328:
[----:B------:R0:W-:Y:S05]  /*a120*/  BMOV.32 B0, R34 ;  /* 0x0000002200007356 */ /* 0x0001ea0000000000 */
[----:B------:R-:W-:Y:S05]  /*a130*/  BSYNC.RECONVERGENT B0 ;  /* 0x0000000000007941 */ /* 0x000fea0003800200 */
.L_x_327:
        /* <DEDUP_REMOVED lines=11> */
.L_x_330:
[----:B------:R0:W-:Y:S05]  /*a1f0*/  BMOV.32 B0, R161 ;  /* 0x000000a100007356 */ /* 0x0001ea0000000000 */
[----:B------:R-:W-:Y:S05]  /*a200*/  BSYNC.RECONVERGENT B0 ;  /* 0x0000000000007941 */ /* 0x000fea0003800200 */
.L_x_329:
        /* <DEDUP_REMOVED lines=11> */
.L_x_332:
[----:B------:R0:W-:Y:S05]  /*a2c0*/  BMOV.32 B0, R79 ;  /* 0x0000004f00007356 */ /* 0x0001ea0000000000 */
[----:B------:R-:W-:Y:S05]  /*a2d0*/  BSYNC.RECONVERGENT B0 ;  /* 0x0000000000007941 */ /* 0x000fea0003800200 */
.L_x_331:
        /* <DEDUP_REMOVED lines=11> */
.L_x_334:
[----:B------:R0:W-:Y:S05]  /*a390*/  BMOV.32 B0, R232 ;  /* 0x000000e800007356 */ /* 0x0001ea0000000000 */
[----:B------:R-:W-:Y:S05]  /*a3a0*/  BSYNC.RECONVERGENT B0 ;  /* 0x0000000000007941 */ /* 0x000fea0003800200 */
.L_x_333:
        /* <DEDUP_REMOVED lines=11> */
.L_x_336:
[----:B------:R0:W-:Y:S05]  /*a460*/  BMOV.32 B0, R141 ;  /* 0x0000008d00007356 */ /* 0x0001ea0000000000 */
[----:B------:R-:W-:Y:S05]  /*a470*/  BSYNC.RECONVERGENT B0 ;  /* 0x0000000000007941 */ /* 0x000fea0003800200 */
.L_x_335:
        /* <DEDUP_REMOVED lines=11> */
.L_x_338:
[----:B------:R0:W-:Y:S05]  /*a530*/  BMOV.32 B0, R197 ;  /* 0x000000c500007356 */ /* 0x0001ea0000000000 */
[----:B------:R-:W-:Y:S05]  /*a540*/  BSYNC.RECONVERGENT B0 ;  /* 0x0000000000007941 */ /* 0x000fea0003800200 */
.L_x_337:
        /* <DEDUP_REMOVED lines=11> */
.L_x_340:
[----:B------:R0:W-:Y:S05]  /*a600*/  BMOV.32 B0, R188 ;  /* 0x000000bc00007356 */ /* 0x0001ea0000000000 */
[----:B------:R-:W-:Y:S05]  /*a610*/  BSYNC.RECONVERGENT B0 ;  /* 0x0000000000007941 */ /* 0x000fea0003800200 */
.L_x_339:
        /* <DEDUP_REMOVED lines=11> */
.L_x_342:
[----:B------:R0:W-:Y:S05]  /*a6d0*/  BMOV.32 B0, R244 ;  /* 0x000000f400007356 */ /* 0x0001ea0000000000 */
[----:B------:R-:W-:Y:S05]  /*a6e0*/  BSYNC.RECONVERGENT B0 ;  /* 0x0000000000007941 */ /* 0x000fea0003800200 */
.L_x_341:
        /* <DEDUP_REMOVED lines=16> */
.L_x_344:
[----:B------:R0:W-:Y:S05]  /*a7f0*/  BMOV.32 B0, R162 ;  /* 0x000000a200007356 */ /* 0x0001ea0000000000 */
[----:B------:R-:W-:Y:S05]  /*a800*/  BSYNC.RECONVERGENT B0 ;  /* 0x0000000000007941 */ /* 0x000fea0003800200 */
.L_x_343:
        /* <DEDUP_REMOVED lines=11> */
.L_x_346:
[----:B------:R0:W-:Y:S05]  /*a8c0*/  BMOV.32 B0, R179 ;  /* 0x000000b300007356 */ /* 0x0001ea0000000000 */
[----:B------:R-:W-:Y:S05]  /*a8d0*/  BSYNC.RECONVERGENT B0 ;  /* 0x0000000000007941 */ /* 0x000fea0003800200 */
.L_x_345:
        /* <DEDUP_REMOVED lines=11> */
.L_x_348:
[----:B------:R0:W-:Y:S05]  /*a990*/  BMOV.32 B0, R134 ;  /* 0x0000008600007356 */ /* 0x0001ea0000000000 */
[----:B------:R-:W-:Y:S05]  /*a9a0*/  BSYNC.RECONVERGENT B0 ;  /* 0x0000000000007941 */ /* 0x000fea0003800200 */
.L_x_347:
        /* <DEDUP_REMOVED lines=11> */
.L_x_350:
[----:B------:R0:W-:Y:S05]  /*aa60*/  BMOV.32 B0, R75 ;  /* 0x0000004b00007356 */ /* 0x0001ea0000000000 */
[----:B------:R-:W-:Y:S05]  /*aa70*/  BSYNC.RECONVERGENT B0 ;  /* 0x0000000000007941 */ /* 0x000fea0003800200 */
.L_x_349:
        /* <DEDUP_REMOVED lines=11> */
.L_x_352:
[----:B------:R0:W-:Y:S05]  /*ab30*/  BMOV.32 B0, R42 ;  /* 0x0000002a00007356 */ /* 0x0001ea0000000000 */
[----:B------:R-:W-:Y:S05]  /*ab40*/  BSYNC.RECONVERGENT B0 ;  /* 0x0000000000007941 */ /* 0x000fea0003800200 */
.L_x_351:
        /* <DEDUP_REMOVED lines=11> */
.L_x_354:
[----:B------:R0:W-:Y:S05]  /*ac00*/  BMOV.32 B0, R27 ;  /* 0x0000001b00007356 */ /* 0x0001ea0000000000 */
[----:B------:R-:W-:Y:S05]  /*ac10*/  BSYNC.RECONVERGENT B0 ;  /* 0x0000000000007941 */ /* 0x000fea0003800200 */
.L_x_353:
        /* <DEDUP_REMOVED lines=11> */
.L_x_356:
[----:B------:R0:W-:Y:S05]  /*acd0*/  BMOV.32 B0, R199 ;  /* 0x000000c700007356 */ /* 0x0001ea0000000000 */
[----:B------:R-:W-:Y:S05]  /*ace0*/  BSYNC.RECONVERGENT B0 ;  /* 0x0000000000007941 */ /* 0x000fea0003800200 */
.L_x_355:
        /* <DEDUP_REMOVED lines=11> */
.L_x_358:
[----:B------:R0:W-:Y:S05]  /*ada0*/  BMOV.32 B0, R153 ;  /* 0x0000009900007356 */ /* 0x0001ea0000000000 */
[----:B------:R-:W-:Y:S05]  /*adb0*/  BSYNC.RECONVERGENT B0 ;  /* 0x0000000000007941 */ /* 0x000fea0003800200 */
.L_x_357:
        /* <DEDUP_REMOVED lines=11> */
.L_x_360:
[----:B------:R0:W-:Y:S05]  /*ae70*/  BMOV.32 B0, R120 ;  /* 0x0000007800007356 */ /* 0x0001ea0000000000 */
[----:B------:R-:W-:Y:S05]  /*ae80*/  BSYNC.RECONVERGENT B0 ;  /* 0x0000000000007941 */ /* 0x000fea0003800200 */
.L_x_359:
        /* <DEDUP_REMOVED lines=16> */
.L_x_362:
[----:B------:R0:W-:Y:S05]  /*af90*/  BMOV.32 B0, R136 ;  /* 0x0000008800007356 */ /* 0x0001ea0000000000 */
[----:B------:R-:W-:Y:S05]  /*afa0*/  BSYNC.RECONVERGENT B0 ;  /* 0x0000000000007941 */ /* 0x000fea0003800200 */
.L_x_361:
        /* <DEDUP_REMOVED lines=11> */
.L_x_364:
[----:B------:R0:W-:Y:S05]  /*b060*/  BMOV.32 B0, R91 ;  /* 0x0000005b00007356 */ /* 0x0001ea0000000000 */
[----:B------:R-:W-:Y:S05]  /*b070*/  BSYNC.RECONVERGENT B0 ;  /* 0x0000000000007941 */ /* 0x000fea0003800200 */
.L_x_363:
        /* <DEDUP_REMOVED lines=11> */
.L_x_366:
[----:B------:R0:W-:Y:S05]  /*b130*/  BMOV.32 B0, R31 ;  /* 0x0000001f00007356 */ /* 0x0001ea0000000000 */
[----:B------:R-:W-:Y:S05]  /*b140*/  BSYNC.RECONVERGENT B0 ;  /* 0x0000000000007941 */ /* 0x000fea0003800200 */
.L_x_365:
        /* <DEDUP_REMOVED lines=11> */
.L_x_368:
[----:B------:R0:W-:Y:S05]  /*b200*/  BMOV.32 B0, R212 ;  /* 0x000000d400007356 */ /* 0x0001ea0000000000 */
[----:B------:R-:W-:Y:S05]  /*b210*/  BSYNC.RECONVERGENT B0 ;  /* 0x0000000000007941 */ /* 0x000fea0003800200 */
.L_x_367:
        /* <DEDUP_REMOVED lines=11> */
.L_x_370:
[----:B------:R0:W-:Y:S05]  /*b2d0*/  BMOV.32 B0, R228 ;  /* 0x000000e400007356 */ /* 0x0001ea0000000000 */
[----:B------:R-:W-:Y:S05]  /*b2e0*/  BSYNC.RECONVERGENT B0 ;  /* 0x0000000000007941 */ /* 0x000fea0003800200 */
.L_x_369:
        /* <DEDUP_REMOVED lines=11> */
.L_x_372:
[----:B------:R0:W-:Y:S05]  /*b3a0*/  BMOV.32 B0, R242 ;  /* 0x000000f200007356 */ /* 0x0001ea0000000000 */
[----:B------:R-:W-:Y:S05]  /*b3b0*/  BSYNC.RECONVERGENT B0 ;  /* 0x0000000000007941 */ /* 0x000fea0003800200 */
.L_x_371:
        /* <DEDUP_REMOVED lines=11> */
.L_x_374:
[----:B------:R0:W-:Y:S05]  /*b470*/  BMOV.32 B0, R110 ;  /* 0x0000006e00007356 */ /* 0x0001ea0000000000 */
[----:B------:R-:W-:Y:S05]  /*b480*/  BSYNC.RECONVERGENT B0 ;  /* 0x0000000000007941 */ /* 0x000fea0003800200 */
.L_x_373:
        /* <DEDUP_REMOVED lines=11> */
.L_x_376:
[----:B------:R0:W-:Y:S05]  /*b540*/  BMOV.32 B0, R78 ;  /* 0x0000004e00007356 */ /* 0x0001ea0000000000 */
[----:B------:R-:W-:Y:S05]  /*b550*/  BSYNC.RECONVERGENT B0 ;  /* 0x0000000000007941 */ /* 0x000fea0003800200 */
.L_x_375:
        /* <DEDUP_REMOVED lines=11> */
.L_x_378:
[----:B------:R0:W-:Y:S05]  /*b610*/  BMOV.32 B0, R93 ;  /* 0x0000005d00007356 */ /* 0x0001ea0000000000 */
[----:B------:R-:W-:Y:S05]  /*b620*/  BSYNC.RECONVERGENT B0 ;  /* 0x0000000000007941 */ /* 0x000fea0003800200 */
.L_x_377:
        /* <DEDUP_REMOVED lines=16> */
.L_x_380:
[----:B------:R0:W-:Y:S05]  /*b730*/  BMOV.32 B0, R48 ;  /* 0x0000003000007356 */ /* 0x0001ea0000000000 */
[----:B------:R-:W-:Y:S05]  /*b740*/  BSYNC.RECONVERGENT B0 ;  /* 0x0000000000007941 */ /* 0x000fea0003800200 */
.L_x_379:
        /* <DEDUP_REMOVED lines=11> */
.L_x_382:
[----:B------:R0:W-:Y:S05]  /*b800*/  BMOV.32 B0, R223 ;  /* 0x000000df00007356 */ /* 0x0001ea0000000000 */
[----:B------:R-:W-:Y:S05]  /*b810*/  BSYNC.RECONVERGENT B0 ;  /* 0x0000000000007941 */ /* 0x000fea0003800200 */
.L_x_381:
        /* <DEDUP_REMOVED lines=11> */
.L_x_384:
[----:B------:R0:W-:Y:S05]  /*b8d0*/  BMOV.32 B0, R187 ;  /* 0x000000bb00007356 */ /* 0x0001ea0000000000 */
[----:B------:R-:W-:Y:S05]  /*b8e0*/  BSYNC.RECONVERGENT B0 ;  /* 0x0000000000007941 */ /* 0x000fea0003800200 */
.L_x_383:
        /* <DEDUP_REMOVED lines=11> */
.L_x_386:
[----:B------:R0:W-:Y:S05]  /*b9a0*/  BMOV.32 B0, R170 ;  /* 0x000000aa00007356 */ /* 0x0001ea0000000000 */
[----:B------:R-:W-:Y:S05]  /*b9b0*/  BSYNC.RECONVERGENT B0 ;  /* 0x0000000000007941 */ /* 0x000fea0003800200 */
.L_x_385:
        /* <DEDUP_REMOVED lines=11> */
.L_x_388:
[----:B------:R0:W-:Y:S05]  /*ba70*/  BMOV.32 B0, R155 ;  /* 0x0000009b00007356 */ /* 0x0001ea0000000000 */
[----:B------:R-:W-:Y:S05]  /*ba80*/  BSYNC.RECONVERGENT B0 ;  /* 0x0000000000007941 */ /* 0x000fea0003800200 */
.L_x_387:
        /* <DEDUP_REMOVED lines=11> */
.L_x_390:
[----:B------:R0:W-:Y:S05]  /*bb40*/  BMOV.32 B0, R66 ;  /* 0x0000004200007356 */ /* 0x0001ea0000000000 */
[----:B------:R-:W-:Y:S05]  /*bb50*/  BSYNC.RECONVERGENT B0 ;  /* 0x0000000000007941 */ /* 0x000fea0003800200 */
.L_x_389:
        /* <DEDUP_REMOVED lines=11> */
.L_x_392:
[----:B------:R0:W-:Y:S05]  /*bc10*/  BMOV.32 B0, R36 ;  /* 0x0000002400007356 */ /* 0x0001ea0000000000 */
[----:B------:R-:W-:Y:S05]  /*bc20*/  BSYNC.RECONVERGENT B0 ;  /* 0x0000000000007941 */ /* 0x000fea0003800200 */
.L_x_391:
        /* <DEDUP_REMOVED lines=11> */
.L_x_394:
[----:B------:R0:W-:Y:S05]  /*bce0*/  BMOV.32 B0, R49 ;  /* 0x0000003100007356 */ /* 0x0001ea0000000000 */
[----:B------:R-:W-:Y:S05]  /*bcf0*/  BSYNC.RECONVERGENT B0 ;  /* 0x0000000000007941 */ /* 0x000fea0003800200 */
.L_x_393:
        /* <DEDUP_REMOVED lines=11> */
.L_x_396:
[----:B------:R0:W-:Y:S05]  /*bdb0*/  BMOV.32 B0, R206 ;  /* 0x000000ce00007356 */ /* 0x0001ea0000000000 */
[----:B------:R-:W-:Y:S05]  /*bdc0*/  BSYNC.RECONVERGENT B0 ;  /* 0x0000000000007941 */ /* 0x000fea0003800200 */
.L_x_395:
        /* <DEDUP_REMOVED lines=16> */
.L_x_398:
[----:B------:R0:W-:Y:S05]  /*bed0*/  BMOV.32 B0, R175 ;  /* 0x000000af00007356 */ /* 0x0001ea0000000000 */
[----:B------:R-:W-:Y:S05]  /*bee0*/  BSYNC.RECONVERGENT B0 ;  /* 0x0000000000007941 */ /* 0x000fea0003800200 */
.L_x_397:
        /* <DEDUP_REMOVED lines=11> */
.L_x_400:
[----:B------:R0:W-:Y:S05]  /*bfa0*/  BMOV.32 B0, R143 ;  /* 0x0000008f00007356 */ /* 0x0001ea0000000000 */
[----:B------:R-:W-:Y:S05]  /*bfb0*/  BSYNC.RECONVERGENT B0 ;  /* 0x0000000000007941 */ /* 0x000fea0003800200 */
.L_x_399:
        /* <DEDUP_REMOVED lines=11> */
.L_x_402:
[----:B------:R0:W-:Y:S05]  /*c070*/  BMOV.32 B0, R126 ;  /* 0x0000007e00007356 */ /* 0x0001ea0000000000 */
[----:B------:R-:W-:Y:S05]  /*c080*/  BSYNC.RECONVERGENT B0 ;  /* 0x0000000000007941 */ /* 0x000fea0003800200 */
.L_x_401:
        /* <DEDUP_REMOVED lines=11> */
.L_x_404:
[----:B------:R0:W-:Y:S05]  /*c140*/  BMOV.32 B0, R112 ;  /* 0x0000007000007356 */ /* 0x0001ea0000000000 */
[----:B------:R-:W-:Y:S05]  /*c150*/  BSYNC.RECONVERGENT B0 ;  /* 0x0000000000007941 */ /* 0x000fea0003800200 */
.L_x_403:
[----:B------:R-:W5:Y:S01]  /*c160*/  LDL R24, [R1+0x2fc] ;  /* 0x0002fc0001187983 */ /* 0x000f620000100800 */
[----:B------:R-:W-:Y:S04]  /*c170*/  BSSY.RECONVERGENT B0, `(.L_x_405) ;  /* 0x000000b000007945 */ /* 0x000fe80003800200 */
[----:B0-----:R-:W0:Y:S05]  /*c180*/  BMOV.32.CLEAR R19, B0 ;  /* 0x0000000000137355 */ /* 0x001e2a0000100000 */
        /* <DEDUP_REMOVED lines=8> */
.L_x_406:
[----:B------:R0:W-:Y:S05]  /*c210*/  BMOV.32 B0, R19 ;  /* 0x0000001300007356 */ /* 0x0001ea0000000000 */
[----:B------:R-:W-:Y:S05]  /*c220*/  BSYNC.RECONVERGENT B0 ;  /* 0x0000000000007941 */ /* 0x000fea0003800200 */
.L_x_405:
[----:B------:R-:W5:Y:S01]  /*c230*/  LDL R24, [R1+0x2f8] ;  /* 0x0002f80001187983 */ /* 0x000f620000100800 */
        /* <DEDUP_REMOVED lines=10> */
.L_x_408:
[----:B------:R0:W-:Y:S05]  /*c2e0*/  BMOV.32 B0, R218 ;  /* 0x000000da00007356 */ /* 0x0001ea0000000000 */
[----:B------:R-:W-:Y:S05]  /*c2f0*/  BSYNC.RECONVERGENT B0 ;  /* 0x0000000000007941 */ /* 0x000fea0003800200 */
.L_x_407:
        /* <DEDUP_REMOVED lines=11> */
.L_x_410:
[----:B------:R0:W-:Y:S05]  /*c3b0*/  BMOV.32 B0, R205 ;  /* 0x000000cd00007356 */ /* 0x0001ea0000000000 */
[----:B------:R-:W-:Y:S05]  /*c3c0*/  BSYNC.RECONVERGENT B0 ;  /* 0x0000000000007941 */ /* 0x000fea0003800200 */
.L_x_409:
        /* <DEDUP_REMOVED lines=11> */
.L_x_412:
[----:B------:R0:W-:Y:S05]  /*c480*/  BMOV.32 B0, R191 ;  /* 0x000000bf00007356 */ /* 0x0001ea0000000000 */
[----:B------:R-:W-:Y:S05]  /*c490*/  BSYNC.RECONVERGENT B0 ;  /* 0x0000000000007941 */ /* 0x000fea0003800200 */
.L_x_411:
        /* <DEDUP_REMOVED lines=11> */
.L_x_414:
[----:B------:R0:W-:Y:S05]  /*c550*/  BMOV.32 B0, R131 ;  /* 0x0000008300007356 */ /* 0x0001ea0000000000 */
[----:B------:R-:W-:Y:S05]  /*c560*/  BSYNC.RECONVERGENT B0 ;  /* 0x0000000000007941 */ /* 0x000fea0003800200 */
.L_x_413:
        /* <DEDUP_REMOVED lines=16> */
.L_x_416:
[----:B------:R0:W-:Y:S05]  /*c670*/  BMOV.32 B0, R100 ;  /* 0x0000006400007356 */ /* 0x0001ea0000000000 */
[----:B------:R-:W-:Y:S05]  /*c680*/  BSYNC.RECONVERGENT B0 ;  /* 0x0000000000007941 */ /* 0x000fea0003800200 */
.L_x_415:
        /* <DEDUP_REMOVED lines=11> */
.L_x_418:
[----:B------:R0:W-:Y:S05]  /*c740*/  BMOV.32 B0, R83 ;  /* 0x0000005300007356 */ /* 0x0001ea0000000000 */
[----:B------:R-:W-:Y:S05]  /*c750*/  BSYNC.RECONVERGENT B0 ;  /* 0x0000000000007941 */ /* 0x000fea0003800200 */
.L_x_417:
        /* <DEDUP_REMOVED lines=11> */
.L_x_420:
[----:B------:R0:W-:Y:S05]  /*c810*/  BMOV.32 B0, R69 ;  /* 0x0000004500007356 */ /* 0x0001ea0000000000 */
[----:B------:R-:W-:Y:S05]  /*c820*/  BSYNC.RECONVERGENT B0 ;  /* 0x0000000000007941 */ /* 0x000fea0003800200 */
.L_x_419:
        /* <DEDUP_REMOVED lines=11> */
.L_x_422:
[----:B------:R0:W-:Y:S05]  /*c8e0*/  BMOV.32 B0, R234 ;  /* 0x000000ea00007356 */ /* 0x0001ea0000000000 */
[----:B------:R-:W-:Y:S05]  /*c8f0*/  BSYNC.RECONVERGENT B0 ;  /* 0x0000000000007941 */ /* 0x000fea0003800200 */
.L_x_421:
        /* <DEDUP_REMOVED lines=11> */
.L_x_424:
[----:B------:R0:W-:Y:S05]  /*c9b0*/  BMOV.32 B0, R181 ;  /* 0x000000b500007356 */ /* 0x0001ea0000000000 */
[----:B------:R-:W-:Y:S05]  /*c9c0*/  BSYNC.RECONVERGENT B0 ;  /* 0x0000000000007941 */ /* 0x000fea0003800200 */
.L_x_423:
        /* <DEDUP_REMOVED lines=11> */
.L_x_426:
[----:B------:R0:W-:Y:S05]  /*ca80*/  BMOV.32 B0, R193 ;  /* 0x000000c100007356 */ /* 0x0001ea0000000000 */
[----:B------:R-:W-:Y:S05]  /*ca90*/  BSYNC.RECONVERGENT B0 ;  /* 0x0000000000007941 */ /* 0x000fea0003800200 */
.L_x_425:
        /* <DEDUP_REMOVED lines=11> */
.L_x_428:
[----:B------:R0:W-:Y:S05]  /*cb50*/  BMOV.32 B0, R146 ;  /* 0x0000009200007356 */ /* 0x0001ea0000000000 */
[----:B------:R-:W-:Y:S05]  /*cb60*/  BSYNC.RECONVERGENT B0 ;  /* 0x0000000000007941 */ /* 0x000fea0003800200 */
.L_x_427:
        /* <DEDUP_REMOVED lines=11> */
.L_x_430:
[----:B------:R0:W-:Y:S05]  /*cc20*/  BMOV.32 B0, R88 ;  /* 0x0000005800007356 */ /* 0x0001ea0000000000 */
[----:B------:R-:W-:Y:S05]  /*cc30*/  BSYNC.RECONVERGENT B0 ;  /* 0x0000000000007941 */ /* 0x000fea0003800200 */
.L_x_429:
        /* <DEDUP_REMOVED lines=11> */
.L_x_432:
[----:B------:R0:W-:Y:S05]  /*ccf0*/  BMOV.32 B0, R58 ;  /* 0x0000003a00007356 */ /* 0x0001ea0000000000 */
[----:B------:R-:W-:Y:S05]  /*cd00*/  BSYNC.RECONVERGENT B0 ;  /* 0x0000000000007941 */ /* 0x000fea0003800200 */
.L_x_431:
[----:B------:R-:W5:Y:S01]  /*cd10*/  LDL R24, [R1+0x2c4] ;  /* 0x0002c40001187983 */ /* 0x000f620000100800 */
[----:B------:R-:W-:Y:S03]  /*cd20*/  BSSY.RECONVERGENT B0, `(.L_x_433) ;  /* 0x0000010000007945 */ /* 0x000fe60003800200 */
[----:B------:R1:W-:Y:S01]  /*cd30*/  STL [R1+0x4], RZ ;  /* 0x000004ff01007387 */ /* 0x0003e20000100800 */
[----:B0-----:R-:W0:Y:S05]  /*cd40*/  BMOV.32.CLEAR R39, B0 ;  /* 0x0000000000277355 */ /* 0x001e2a0000100000 */
[----:B------:R1:W-:Y:S04]  /*cd50*/  STL.64 [R1+0x8], RZ ;  /* 0x000008ff01007387 */ /* 0x0003e80000100a00 */
[----:B------:R1:W-:Y:S04]  /*cd60*/  STL.64 [R1+0x10], RZ ;  /* 0x000010ff01007387 */ /* 0x0003e80000100a00 */
[----:B------:R1:W-:Y:S04]  /*cd70*/  STL.64 [R1+0x18], RZ ;  /* 0x000018ff01007387 */ /* 0x0003e80000100a00 */
[----:B------:R1:W-:Y:S01]  /*cd80*/  STL.64 [R1+0x20], RZ ;  /* 0x000020ff01007387 */ /* 0x0003e20000100a00 */
[----:B-----5:R-:W-:-:S13]  /*cd90*/  ISETP.NE.AND P6, PT, R24, RZ, PT ;  /* 0x000000ff1800720c */ /* 0x020fda0003fc5270 */
[----:B01----:R-:W-:Y:S05]  /*cda0*/  @!P6 BRA `(.L_x_434) ;  /* 0x000000000018e947 */ /* 0x003fea0003800000 */
[----:B------:R-:W-:-:S05]  /*cdb0*/  IMAD R252, R24, 0x4, R0 ;  /* 0x0000000418fc7824 */ /* 0x000fca00078e0200 */
[----:B------:R-:W5:Y:S02]  /*cdc0*/  LDL R24, [R252] ;  /* 0x00000000fc187983 */ /* 0x000f640000100800 */
[----:B-----5:R-:W-:-:S13]  /*cdd0*/  ISETP.NE.AND P6, PT, R24, RZ, PT ;  /* 0x000000ff1800720c */ /* 0x020fda0003fc5270 */
[----:B------:R-:W-:Y:S05]  /*cde0*/  @P6 BRA `(.L_x_2) ;  /* 0x0000002c00c06947 */ /* 0x000fea0003800000 */
[----:B------:R-:W-:-:S05]  /*cdf0*/  IMAD.MOV.U32 R45, RZ, RZ, 0x1 ;  /* 0x00000001ff2d7424 */ /* 0x000fca00078e00ff */
[----:B------:R0:W-:Y:S02]  /*ce00*/  STL [R252], R45 ;  /* 0x0000002dfc007387 */ /* 0x0001e40000100800 */
.L_x_434:
[----:B------:R1:W-:Y:S05]  /*ce10*/  BMOV.32 B0, R39 ;  /* 0x0000002700007356 */ /* 0x0003ea0000000000 */
[----:B------:R-:W-:Y:S05]  /*ce20*/  BSYNC.RECONVERGENT B0 ;  /* 0x0000000000007941 */ /* 0x000fea0003800200 */
.L_x_433:
        /* <DEDUP_REMOVED lines=11> */
.L_x_436:
[----:B------:R0:W-:Y:S05]  /*cee0*/  BMOV.32 B0, R24 ;  /* 0x0000001800007356 */ /* 0x0001ea0000000000 */
[----:B------:R-:W-:Y:S05]  /*cef0*/  BSYNC.RECONVERGENT B0 ;  /* 0x0000000000007941 */ /* 0x000fea0003800200 */
.L_x_435:
        /* <DEDUP_REMOVED lines=11> */
.L_x_438:
[----:B------:R0:W-:Y:S05]  /*cfb0*/  BMOV.32 B0, R165 ;  /* 0x000000a500007356 */ /* 0x0001ea0000000000 */
[----:B------:R-:W-:Y:S05]  /*cfc0*/  BSYNC.RECONVERGENT B0 ;  /* 0x0000000000007941 */ /* 0x000fea0003800200 */
.L_x_437:
[----:B------:R-:W-:Y:S01]  /*cfd0*/  ISETP.NE.AND P6, PT, R20, RZ, PT ;  /* 0x000000ff1400720c */ /* 0x000fe20003fc5270 */
[----:B------:R-:W-:Y:S04]  /*cfe0*/  BSSY.RECONVERGENT B0, `(.L_x_439) ;  /* 0x000000a000007945 */ /* 0x000fe80003800200 */
[----:B------:R-:W0:Y:S08]  /*cff0*/  BMOV.32.CLEAR R138, B0 ;  /* 0x00000000008a7355 */ /* 0x000e300000100000 */
[----:B0-----:R-:W-:Y:S05]  /*d000*/  @!P6 BRA `(.L_x_440) ;  /* 0x000000000018e947 */ /* 0x001fea0003800000 */
[----:B------:R-:W-:-:S05]  /*d010*/  IMAD R20, R20, 0x4, R0 ;  /* 0x0000000414147824 */ /* 0x000fca00078e0200 */
[----:B------:R-:W5:Y:S02]  /*d020*/  LDL R45, [R20] ;  /* 0x00000000142d7983 */ /* 0x000f640000100800 */
[----:B-----5:R-:W-:-:S13]  /*d030*/  ISETP.NE.AND P6, PT, R45, RZ, PT ;  /* 0x000000ff2d00720c */ /* 0x020fda0003fc5270 */
[----:B------:R-:W-:Y:S05]  /*d040*/  @P6 BRA `(.L_x_2) ;  /* 0x0000002c00286947 */ /* 0x000fea0003800000 */
[----:B------:R-:W-:-:S05]  /*d050*/  IMAD.MOV.U32 R45, RZ, RZ, 0x1 ;  /* 0x00000001ff2d7424 */ /* 0x000fca00078e00ff */
[----:B------:R0:W-:Y:S02]  /*d060*/  STL [R20], R45 ;  /* 0x0000002d14007387 */ /* 0x0001e40000100800 */
.L_x_440:
[----:B------:R0:W-:Y:S05]  /*d070*/  BMOV.32 B0, R138 ;  /* 0x0000008a00007356 */ /* 0x0001ea0000000000 */
[----:B------:R-:W-:Y:S05]  /*d080*/  BSYNC.RECONVERGENT B0 ;  /* 0x0000000000007941 */ /* 0x000fea0003800200 */
.L_x_439:
        /* <DEDUP_REMOVED lines=10> */
.L_x_442:
[----:B------:R0:W-:Y:S05]  /*d130*/  BMOV.32 B0, R148 ;  /* 0x0000009400007356 */ /* 0x0001ea0000000000 */
[----:B------:R-:W-:Y:S05]  /*d140*/  BSYNC.RECONVERGENT B0 ;  /* 0x0000000000007941 */ /* 0x000fea0003800200 */
.L_x_441:
        /* <DEDUP_REMOVED lines=10> */
.L_x_444:
[----:B------:R0:W-:Y:S05]  /*d1f0*/  BMOV.32 B0, R103 ;  /* 0x0000006700007356 */ /* 0x0001ea0000000000 */
[----:B------:R-:W-:Y:S05]  /*d200*/  BSYNC.RECONVERGENT B0 ;  /* 0x0000000000007941 */ /* 0x000fea0003800200 */
.L_x_443:
        /* <DEDUP_REMOVED lines=10> */
.L_x_446:
[----:B------:R0:W-:Y:S05]  /*d2b0*/  BMOV.32 B0, R45 ;  /* 0x0000002d00007356 */ /* 0x0001ea0000000000 */
[----:B------:R-:W-:Y:S05]  /*d2c0*/  BSYNC.RECONVERGENT B0 ;  /* 0x0000000000007941 */ /* 0x000fea0003800200 */
.L_x_445:
        /* <DEDUP_REMOVED lines=10> */
.L_x_448:
[----:B------:R0:W-:Y:S05]  /*d370*/  BMOV.32 B0, R196 ;  /* 0x000000c400007356 */ /* 0x0001ea0000000000 */
[----:B------:R-:W-:Y:S05]  /*d380*/  BSYNC.RECONVERGENT B0 ;  /* 0x0000000000007941 */ /* 0x000fea0003800200 */
.L_x_447:
        /* <DEDUP_REMOVED lines=10> */
.L_x_450:
[----:B------:R0:W-:Y:S05]  /*d430*/  BMOV.32 B0, R215 ;  /* 0x000000d700007356 */ /* 0x0001ea0000000000 */
[----:B------:R-:W-:Y:S05]  /*d440*/  BSYNC.RECONVERGENT B0 ;  /* 0x0000000000007941 */ /* 0x000fea0003800200 */
.L_x_449:
        /* <DEDUP_REMOVED lines=16> */
.L_x_452:
[----:B------:R0:W-:Y:S05]  /*d550*/  BMOV.32 B0, R231 ;  /* 0x000000e700007356 */ /* 0x0001ea0000000000 */
[----:B------:R-:W-:Y:S05]  /*d560*/  BSYNC.RECONVERGENT B0 ;  /* 0x0000000000007941 */ /* 0x000fea0003800200 */
.L_x_451:
        /* <DEDUP_REMOVED lines=10> */
.L_x_454:
[----:B------:R0:W-:Y:S05]  /*d610*/  BMOV.32 B0, R123 ;  /* 0x0000007b00007356 */ /* 0x0001ea0000000000 */
[----:B------:R-:W-:Y:S05]  /*d620*/  BSYNC.RECONVERGENT B0 ;  /* 0x0000000000007941 */ /* 0x000fea0003800200 */
.L_x_453:
        /* <DEDUP_REMOVED lines=10> */
.L_x_456:
[----:B------:R0:W-:Y:S05]  /*d6d0*/  BMOV.32 B0, R96 ;  /* 0x0000006000007356 */ /* 0x0001ea0000000000 */
[----:B------:R-:W-:Y:S05]  /*d6e0*/  BSYNC.RECONVERGENT B0 ;  /* 0x0000000000007941 */ /* 0x000fea0003800200 */
.L_x_455:
        /* <DEDUP_REMOVED lines=10> */
.L_x_458:
[----:B------:R0:W-:Y:S05]  /*d790*/  BMOV.32 B0, R105 ;  /* 0x0000006900007356 */ /* 0x0001ea0000000000 */
[----:B------:R-:W-:Y:S05]  /*d7a0*/  BSYNC.RECONVERGENT B0 ;  /* 0x0000000000007941 */ /* 0x000fea0003800200 */
.L_x_457:
        /* <DEDUP_REMOVED lines=10> */
.L_x_460:
[----:B------:R0:W-:Y:S05]  /*d850*/  BMOV.32 B0, R60 ;  /* 0x0000003c00007356 */ /* 0x0001ea0000000000 */
[----:B------:R-:W-:Y:S05]  /*d860*/  BSYNC.RECONVERGENT B0 ;  /* 0x0000000000007941 */ /* 0x000fea0003800200 */
.L_x_459:
        /* <DEDUP_REMOVED lines=10> */
.L_x_462:
[----:B------:R0:W-:Y:S05]  /*d910*/  BMOV.32 B0, R209 ;  /* 0x000000d100007356 */ /* 0x0001ea0000000000 */
[----:B------:R-:W-:Y:S05]  /*d920*/  BSYNC.RECONVERGENT B0 ;  /* 0x0000000000007941 */ /* 0x000fea0003800200 */
.L_x_461:
[----:B------:R-:W-:Y:S04]  /*d930*/  BSSY.RECONVERGENT B0, `(.L_x_463) ;  /* 0x000000b000007945 */ /* 0x000fe80003800200 */
[----:B------:R-:W0:Y:S05]  /*d940*/  BMOV.32.CLEAR R240, B0 ;  /* 0x0000000000f07355 */ /* 0x000e2a0000100000 */
[----:B------:R-:W-:Y:S05]  /*d950*/  @!P0 BRA `(.L_x_464) ;  /* 0x00000000001c8947 */ /* 0x000fea0003800000 */
[----:B------:R-:W5:Y:S02]  /*d960*/  LDL.LU R3, [R1+0x3b4] ;  /* 0x0003b40001037983 */ /* 0x000f640000300800 */
[----:B-----5:R-:W-:-:S05]  /*d970*/  IMAD R3, R3, 0x4, R0 ;  /* 0x0000000403037824 */ /* 0x020fca00078e0200 */
[----:B0-----:R-:W5:Y:S02]  /*d980*/  LDL R6, [R3] ;  /* 0x0000000003067983 */ /* 0x001f640000100800 */
[----:B-----5:R-:W-:-:S13]  /*d990*/  ISETP.NE.AND P0, PT, R6, RZ, PT ;  /* 0x000000ff0600720c */ /* 0x020fda0003f05270 */
[----:B------:R-:W-:Y:S05]  /*d9a0*/  @P0 BRA `(.L_x_2) ;  /* 0x0000002000d00947 */ /* 0x000fea0003800000 */
[----:B------:R-:W-:-:S05]  /*d9b0*/  IMAD.MOV.U32 R6, RZ, RZ, 0x1 ;  /* 0x00000001ff067424 */ /* 0x000fca00078e00ff */
[----:B------:R0:W-:Y:S02]  /*d9c0*/  STL [R3], R6 ;  /* 0x0000000603007387 */ /* 0x0001e40000100800 */
.L_x_464:
[----:B0-----:R0:W-:Y:S05]  /*d9d0*/  BMOV.32 B0, R240 ;  /* 0x000000f000007356 */ /* 0x0011ea0000000000 */
[----:B------:R-:W-:Y:S05]  /*d9e0*/  BSYNC.RECONVERGENT B0 ;  /* 0x0000000000007941 */ /* 0x000fea0003800200 */
.L_x_463:
[----:B------:R-:W-:Y:S04]  /*d9f0*/  BSSY.RECONVERGENT B0, `(.L_x_465) ;  /* 0x000000b000007945 */ /* 0x000fe80003800200 */
[----:B------:R-:W0:Y:S05]  /*da00*/  BMOV.32.CLEAR R185, B0 ;  /* 0x0000000000b97355 */ /* 0x000e2a0000100000 */
[----:B------:R-:W-:Y:S05]  /*da10*/  @!P1 BRA `(.L_x_466) ;  /* 0x00000000001c9947 */ /* 0x000fea0003800000 */
[----:B------:R-:W5:Y:S02]  /*da20*/  LDL.LU R3, [R1+0x3b0] ;  /* 0x0003b00001037983 */ /* 0x000f640000300800 */
[----:B-----5:R-:W-:-:S05]  /*da30*/  IMAD R3, R3, 0x4, R0 ;  /* 0x0000000403037824 */ /* 0x020fca00078e0200 */
[----:B------:R-:W5:Y:S02]  /*da40*/  LDL R6, [R3] ;  /* 0x0000000003067983 */ /* 0x000f640000100800 */
[----:B-----5:R-:W-:-:S13]  /*da50*/  ISETP.NE.AND P0, PT, R6, RZ, PT ;  /* 0x000000ff0600720c */ /* 0x020fda0003f05270 */
[----:B------:R-:W-:Y:S05]  /*da60*/  @P0 BRA `(.L_x_2) ;  /* 0x0000002000a00947 */ /* 0x000fea0003800000 */
[----:B------:R-:W-:-:S05]  /*da70*/  IMAD.MOV.U32 R6, RZ, RZ, 0x1 ;  /* 0x00000001ff067424 */ /* 0x000fca00078e00ff */
[----:B------:R0:W-:Y:S02]  /*da80*/  STL [R3], R6 ;  /* 0x0000000603007387 */ /* 0x0001e40000100800 */
.L_x_466:
[----:B0-----:R0:W-:Y:S05]  /*da90*/  BMOV.32 B0, R185 ;  /* 0x000000b900007356 */ /* 0x0011ea0000000000 */
[----:B------:R-:W-:Y:S05]  /*daa0*/  BSYNC.RECONVERGENT B0 ;  /* 0x0000000000007941 */ /* 0x000fea0003800200 */
.L_x_465:
        /* <DEDUP_REMOVED lines=10> */
.L_x_468:
[----:B0-----:R0:W-:Y:S05]  /*db50*/  BMOV.32 B0, R167 ;  /* 0x000000a700007356 */ /* 0x0011ea0000000000 */
[----:B------:R-:W-:Y:S05]  /*db60*/  BSYNC.RECONVERGENT B0 ;  /* 0x0000000000007941 */ /* 0x000fea0003800200 */
.L_x_467:
[----:B------:R0:W-:Y:S01]  /*db70*/  STL [R1+0x4], RZ ;  /* 0x000004ff01007387 */ /* 0x0001e20000100800 */
[----:B------:R-:W-:Y:S01]  /*db80*/  ISETP.NE.AND P0, PT, R249, RZ, PT ;  /* 0x000000fff900720c */ /* 0x000fe20003f05270 */
[----:B------:R-:W-:Y:S02]  /*db90*/  BSSY.RECONVERGENT B0, `(.L_x_469) ;  /* 0x000000e000007945 */ /* 0x000fe40003800200 */
[----:B------:R0:W-:Y:S04]  /*dba0*/  STL.64 [R1+0x8], RZ ;  /* 0x000008ff01007387 */ /* 0x0001e80000100a00 */
[----:B------:R0:W-:Y:S01]  /*dbb0*/  STL.64 [R1+0x10], RZ ;  /* 0x000010ff01007387 */ /* 0x0001e20000100a00 */
[----:B------:R-:W0:Y:S05]  /*dbc0*/  BMOV.32.CLEAR R80, B0 ;  /* 0x0000000000507355 */ /* 0x000e2a0000100000 */
[----:B------:R0:W-:Y:S04]  /*dbd0*/  STL.64 [R1+0x18], RZ ;  /* 0x000018ff01007387 */ /* 0x0001e80000100a00 */
[----:B------:R0:W-:Y:S01]  /*dbe0*/  STL.64 [R1+0x20], RZ ;  /* 0x000020ff01007387 */ /* 0x0001e20000100a00 */
[----:B------:R-:W-:Y:S05]  /*dbf0*/  @!P0 BRA `(.L_x_470) ;  /* 0x0000000000188947 */ /* 0x000fea0003800000 */
[----:B------:R-:W-:-:S05]  /*dc00*/  IMAD R249, R249, 0x4, R0 ;  /* 0x00000004f9f97824 */ /* 0x000fca00078e0200 */
[----:B------:R-:W5:Y:S02]  /*dc10*/  LDL R3, [R249] ;  /* 0x00000000f9037983 */ /* 0x000f640000100800 */
[----:B-----5:R-:W-:-:S13]  /*dc20*/  ISETP.NE.AND P0, PT, R3, RZ, PT ;  /* 0x000000ff0300720c */ /* 0x020fda0003f05270 */
[----:B------:R-:W-:Y:S05]  /*dc30*/  @P0 BRA `(.L_x_2) ;  /* 0x00000020002c0947 */ /* 0x000fea0003800000 */
[----:B------:R-:W-:-:S05]  /*dc40*/  IMAD.MOV.U32 R6, RZ, RZ, 0x1 ;  /* 0x00000001ff067424 */ /* 0x000fca00078e00ff */
[----:B------:R0:W-:Y:S02]  /*dc50*/  STL [R249], R6 ;  /* 0x00000006f9007387 */ /* 0x0001e40000100800 */
.L_x_470:
[----:B0-----:R0:W-:Y:S05]  /*dc60*/  BMOV.32 B0, R80 ;  /* 0x0000005000007356 */ /* 0x0011ea0000000000 */
[----:B------:R-:W-:Y:S05]  /*dc70*/  BSYNC.RECONVERGENT B0 ;  /* 0x0000000000007941 */ /* 0x000fea0003800200 */
.L_x_469:
        /* <DEDUP_REMOVED lines=10> */
.L_x_472:
[----:B------:R0:W-:Y:S05]  /*dd20*/  BMOV.32 B0, R52 ;  /* 0x0000003400007356 */ /* 0x0001ea0000000000 */
[----:B------:R-:W-:Y:S05]  /*dd30*/  BSYNC.RECONVERGENT B0 ;  /* 0x0000000000007941 */ /* 0x000fea0003800200 */
.L_x_471:
        /* <DEDUP_REMOVED lines=10> */
.L_x_474:
[----:B------:R0:W-:Y:S05]  /*dde0*/  BMOV.32 B0, R62 ;  /* 0x0000003e00007356 */ /* 0x0001ea0000000000 */
[----:B------:R-:W-:Y:S05]  /*ddf0*/  BSYNC.RECONVERGENT B0 ;  /* 0x0000000000007941 */ /* 0x000fea0003800200 */
.L_x_473:
[----:B------:R-:W-:Y:S01]  /*de00*/  ISETP.NE.AND P0, PT, R10, RZ, PT ;  /* 0x000000ff0a00720c */ /* 0x000fe20003f05270 */
[----:B------:R-:W-:-:S12]  /*de10*/  BSSY.RECONVERGENT B11, `(.L_x_475) ;  /* 0x00000080000b7945 */ /* 0x000fd80003800200 */
[----:B------:R-:W-:Y:S05]  /*de20*/  @!P0 BRA `(.L_x_476) ;  /* 0x0000000000188947 */ /* 0x000fea0003800000 */
[----:B------:R-:W-:-:S05]  /*de30*/  IMAD R10, R10, 0x4, R0 ;  /* 0x000000040a0a7824 */ /* 0x000fca00078e0200 */
[----:B------:R-:W5:Y:S02]  /*de40*/  LDL R3, [R10] ;  /* 0x000000000a037983 */ /* 0x000f640000100800 */
[----:B-----5:R-:W-:-:S13]  /*de50*/  ISETP.NE.AND P0, PT, R3, RZ, PT ;  /* 0x000000ff0300720c */ /* 0x020fda0003f05270 */
[----:B------:R-:W-:Y:S05]  /*de60*/  @P0 BRA `(.L_x_2) ;  /* 0x0000001c00a00947 */ /* 0x000fea0003800000 */
[----:B------:R-:W-:-:S05]  /*de70*/  IMAD.MOV.U32 R3, RZ, RZ, 0x1 ;  /* 0x00000001ff037424 */ /* 0x000fca00078e00ff */
[----:B------:R0:W-:Y:S02]  /*de80*/  STL [R10], R3 ;  /* 0x000000030a007387 */ /* 0x0001e40000100800 */
.L_x_476:
[----:B------:R-:W-:Y:S05]  /*de90*/  BSYNC.RECONVERGENT B11 ;  /* 0x00000000000b7941 */ /* 0x000fea0003800200 */
.L_x_475:
[----:B------:R-:W-:Y:S01]  /*dea0*/  ISETP.NE.AND P0, PT, R9, RZ, PT ;  /* 0x000000ff0900720c */ /* 0x000fe20003f05270 */
[----:B------:R-:W-:-:S12]  /*deb0*/  BSSY.RECONVERGENT B9, `(.L_x_477) ;  /* 0x0000008000097945 */ /* 0x000fd80003800200 */
[----:B------:R-:W-:Y:S05]  /*dec0*/  @!P0 BRA `(.L_x_478) ;  /* 0x0000000000188947 */ /* 0x000fea0003800000 */
[----:B------:R-:W-:-:S05]  /*ded0*/  IMAD R9, R9, 0x4, R0 ;  /* 0x0000000409097824 */ /* 0x000fca00078e0200 */
[----:B0-----:R-:W5:Y:S02]  /*dee0*/  LDL R3, [R9] ;  /* 0x0000000009037983 */ /* 0x001f640000100800 */
[----:B-----5:R-:W-:-:S13]  /*def0*/  ISETP.NE.AND P0, PT, R3, RZ, PT ;  /* 0x000000ff0300720c */ /* 0x020fda0003f05270 */
[----:B------:R-:W-:Y:S05]  /*df00*/  @P0 BRA `(.L_x_2) ;  /* 0x0000001c00780947 */ /* 0x000fea0003800000 */
[----:B------:R-:W-:-:S05]  /*df10*/  IMAD.MOV.U32 R6, RZ, RZ, 0x1 ;  /* 0x00000001ff067424 */ /* 0x000fca00078e00ff */
[----:B------:R0:W-:Y:S02]  /*df20*/  STL [R9], R6 ;  /* 0x0000000609007387 */ /* 0x0001e40000100800 */
.L_x_478:
[----:B------:R-:W-:Y:S05]  /*df30*/  BSYNC.RECONVERGENT B9 ;  /* 0x0000000000097941 */ /* 0x000fea0003800200 */
.L_x_477:
        /* <DEDUP_REMOVED lines=9> */
.L_x_480:
[----:B------:R-:W-:Y:S05]  /*dfd0*/  BSYNC.RECONVERGENT B8 ;  /* 0x0000000000087941 */ /* 0x000fea0003800200 */
.L_x_479:
[----:B------:R-:W-:Y:S04]  /*dfe0*/  BSSY.RECONVERGENT B7, `(.L_x_481) ;  /* 0x0000009000077945 */ /* 0x000fe80003800200 */
[----:B------:R-:W-:Y:S05]  /*dff0*/  @!P3 BRA `(.L_x_482) ;  /* 0x00000000001cb947 */ /* 0x000fea0003800000 */
[----:B0-----:R-:W5:Y:S02]  /*e000*/  LDL.LU R3, [R1+0x3a8] ;  /* 0x0003a80001037983 */ /* 0x001f640000300800 */
[----:B-----5:R-:W-:-:S05]  /*e010*/  IMAD R3, R3, 0x4, R0 ;  /* 0x0000000403037824 */ /* 0x020fca00078e0200 */
[----:B------:R-:W5:Y:S02]  /*e020*/  LDL R6, [R3] ;  /* 0x0000000003067983 */ /* 0x000f640000100800 */
[----:B-----5:R-:W-:-:S13]  /*e030*/  ISETP.NE.AND P0, PT, R6, RZ, PT ;  /* 0x000000ff0600720c */ /* 0x020fda0003f05270 */
[----:B------:R-:W-:Y:S05]  /*e040*/  @P0 BRA `(.L_x_2) ;  /* 0x0000001c00280947 */ /* 0x000fea0003800000 */
[----:B------:R-:W-:-:S05]  /*e050*/  IMAD.MOV.U32 R6, RZ, RZ, 0x1 ;  /* 0x00000001ff067424 */ /* 0x000fca00078e00ff */
[----:B------:R0:W-:Y:S02]  /*e060*/  STL [R3], R6 ;  /* 0x0000000603007387 */ /* 0x0001e40000100800 */
.L_x_482:
[----:B------:R-:W-:Y:S05]  /*e070*/  BSYNC.RECONVERGENT B7 ;  /* 0x0000000000077941 */ /* 0x000fea0003800200 */
.L_x_481:
        /* <DEDUP_REMOVED lines=9> */
.L_x_484:
[----:B------:R-:W-:Y:S05]  /*e110*/  BSYNC.RECONVERGENT B6 ;  /* 0x0000000000067941 */ /* 0x000fea0003800200 */
.L_x_483:
[----:B------:R-:W-:Y:S04]  /*e120*/  BSSY.RECONVERGENT B10, `(.L_x_485) ;  /* 0x00000070000a7945 */ /* 0x000fe80003800200 */
[----:B------:R-:W-:Y:S05]  /*e130*/  @!P5 BRA `(.L_x_486) ;  /* 0x000000000014d947 */ /* 0x000fea0003800000 */
[----:B0-----:R-:W5:Y:S02]  /*e140*/  LDL.LU R3, [R1+0x3a0] ;  /* 0x0003a00001037983 */ /* 0x001f640000300800 */
[----:B-----5:R-:W-:-:S06]  /*e150*/  IMAD R3, R3, 0x4, R0 ;  /* 0x0000000403037824 */ /* 0x020fcc00078e0200 */
[----:B------:R-:W5:Y:S02]  /*e160*/  LDL R3, [R3] ;  /* 0x0000000003037983 */ /* 0x000f640000100800 */
[----:B-----5:R-:W-:-:S13]  /*e170*/  ISETP.NE.AND P0, PT, R3, RZ, PT ;  /* 0x000000ff0300720c */ /* 0x020fda0003f05270 */
[----:B------:R-:W-:Y:S05]  /*e180*/  @P0 BRA `(.L_x_2) ;  /* 0x0000001800d80947 */ /* 0x000fea0003800000 */
.L_x_486:
[----:B------:R-:W-:Y:S05]  /*e190*/  BSYNC.RECONVERGENT B10 ;  /* 0x00000000000a7941 */ /* 0x000fea0003800200 */
.L_x_485:
[----:B0-----:R-:W5:Y:S04]  /*e1a0*/  LDL.LU R6, [R1+0x3b8] ;  /* 0x0003b80001067983 */ /* 0x001f680000300800 */
[----:B------:R-:W2:Y:S01]  /*e1b0*/  LDL.LU R3, [R1+0x3bc] ;  /* 0x0003bc0001037983 */ /* 0x000ea20000300800 */
[----:B------:R-:W-:Y:S04]  /*e1c0*/  BSSY.RECONVERGENT B10, `(.L_x_487) ;  /* 0x00000930000a7945 */ /* 0x000fe80003800200 */
[----:B------:R-:W-:Y:S01]  /*e1d0*/  BSSY.RELIABLE B9, `(.L_x_488) ;  /* 0x000008c000097945 */ /* 0x000fe20003800100 */
[----:B------:R-:W-:-:S02]  /*e1e0*/  IMAD.MOV.U32 R9, RZ, RZ, -0x1 ;  /* 0xffffffffff097424 */ /* 0x000fc400078e00ff */
[----:B------:R-:W-:Y:S02]  /*e1f0*/  IMAD.MOV.U32 R13, RZ, RZ, 0xa ;  /* 0x0000000aff0d7424 */ /* 0x000fe400078e00ff */
[----:B------:R-:W-:Y:S02]  /*e200*/  IMAD.MOV.U32 R18, RZ, RZ, -0x1 ;  /* 0xffffffffff127424 */ /* 0x000fe400078e00ff */
[----:B------:R-:W-:Y:S01]  /*e210*/  IMAD.MOV.U32 R2, RZ, RZ, RZ ;  /* 0x000000ffff027224 */ /* 0x000fe200078e00ff */
[----:B-----5:R-:W-:-:S05]  /*e220*/  IADD3 R10, P0, PT, R6, 0x2b0, RZ ;  /* 0x000002b0060a7810 */ /* 0x020fca0007f1e0ff */
[----:B--2---:R-:W-:-:S08]  /*e230*/  IMAD.X R12, RZ, RZ, R3, P0 ;  /* 0x000000ffff0c7224 */ /* 0x004fd000000e0603 */
.L_x_503:
[C---:B------:R-:W-:Y:S01]  /*e240*/  IMAD.HI.U32 R3, R2.reuse, -0x55555555, RZ ;  /* 0xaaaaaaab02037827 */ /* 0x040fe200078e00ff */
[----:B------:R-:W-:Y:S03]  /*e250*/  BSSY.RELIABLE B8, `(.L_x_489) ;  /* 0x0000080000087945 */ /* 0x000fe60003800100 */
[----:B0-----:R-:W-:Y:S01]  /*e260*/  IMAD R15, R2, 0x9, RZ ;  /* 0x00000009020f7824 */ /* 0x001fe200078e02ff */
[----:B------:R-:W-:-:S03]  /*e270*/  SHF.R.U32.HI R3, RZ, 0x1, R3 ;  /* 0x00000001ff037819 */ /* 0x000fc60000011603 */
[----:B------:R-:W-:-:S04]  /*e280*/  IMAD.WIDE.U32 R14, R15, 0x4, R4 ;  /* 0x000000040f0e7825 */ /* 0x000fc800078e0004 */
[----:B------:R-:W-:Y:S02]  /*e290*/  IMAD R23, R3, 0x3, RZ ;  /* 0x0000000303177824 */ /* 0x000fe400078e02ff */
[----:B------:R-:W-:Y:S02]  /*e2a0*/  IMAD.MOV.U32 R3, RZ, RZ, RZ ;  /* 0x000000ffff037224 */ /* 0x000fe400078e00ff */
[----:B------:R-:W-:-:S07]  /*e2b0*/  VIADD R25, R23, 0x2 ;  /* 0x0000000217197836 */ /* 0x000fce0000000000 */
.L_x_502:
[----:B------:R-:W-:-:S06]  /*e2c0*/  IMAD.WIDE R6, R3, 0x4, R14 ;  /* 0x0000000403067825 */ /* 0x000fcc00078e020e */
[----:B------:R-:W2:Y:S01]  /*e2d0*/  LDG.E R6, desc[UR36][R6.64] ;  /* 0x0000002406067981 */ /* 0x000ea2000c1e1900 */
[----:B0-----:R-:W0:Y:S01]  /*e2e0*/  S2UR UR4, SR_CTAID.X ;  /* 0x00000000000479c3 */ /* 0x001e220000002500 */
[----:B------:R-:W5:Y:S01]  /*e2f0*/  LDCU UR5, c[0x0][0x2f8] ;  /* 0x00005f00ff0577ac */ /* 0x000f620008000800 */
[----:B------:R-:W-:Y:S01]  /*e300*/  BSSY.RELIABLE B7, `(.L_x_490) ;  /* 0x0000071000077945 */ /* 0x000fe20003800100 */
[----:B------:R-:W0:Y:S05]  /*e310*/  S2R R11, SR_TID.X ;  /* 0x00000000000b7919 */ /* 0x000e2a0000002100 */
[----:B------:R-:W0:Y:S02]  /*e320*/  LDC R8, c[0x0][0x360] ;  /* 0x0000d800ff087b82 */ /* 0x000e240000000800 */
[----:B0-----:R-:W-:-:S02]  /*e330*/  IMAD R8, R8, UR4, R11 ;  /* 0x0000000408087c24 */ /* 0x001fc4000f8e020b */
[----:B-----5:R-:W-:Y:S01]  /*e340*/  VIADD R11, R10, -UR5 ;  /* 0x800000050a0b7c36 */ /* 0x020fe20008000000 */
[----:B--2---:R-:W-:-:S13]  /*e350*/  ISETP.NE.AND P0, PT, R6, RZ, PT ;  /* 0x000000ff0600720c */ /* 0x004fda0003f05270 */
[----:B------:R-:W-:Y:S05]  /*e360*/  @P0 BRA `(.L_x_491) ;  /* 0x0000000400a80947 */ /* 0x000fea0003800000 */
[----:B------:R0:W5:Y:S01]  /*e370*/  LDG.E R26, desc[UR36][R14.64] ;  /* 0x000000240e1a7981 */ /* 0x000162000c1e1900 */
[C---:B------:R-:W-:Y:S01]  /*e380*/  IMAD.HI.U32 R16, R3.reuse, -0x55555555, RZ ;  /* 0xaaaaaaab03107827 */ /* 0x040fe200078e00ff */
[----:B------:R-:W-:Y:S03]  /*e390*/  BSSY.RECONVERGENT B0, `(.L_x_492) ;  /* 0x000005d000007945 */ /* 0x000fe60003800200 */
[----:B------:R-:W-:Y:S01]  /*e3a0*/  IMAD.MOV.U32 R19, RZ, RZ, 0x1 ;  /* 0x00000001ff137424 */ /* 0x000fe200078e00ff */
[----:B------:R-:W-:Y:S01]  /*e3b0*/  SHF.R.U32.HI R27, RZ, 0x1, R16 ;  /* 0x00000001ff1b7819 */ /* 0x000fe20000011610 */
[----:B------:R-:W-:Y:S02]  /*e3c0*/  IMAD.MOV.U32 R20, RZ, RZ, RZ ;  /* 0x000000ffff147224 */ /* 0x000fe400078e00ff */
[----:B------:R-:W-:-:S07]  /*e3d0*/  IMAD.WIDE.U32 R6, R3, 0x4, R4 ;  /* 0x0000000403067825 */ /* 0x000fce00078e0004 */
.L_x_500:
[----:B-----5:R-:W-:Y:S01]  /*e3e0*/  ISETP.NE.AND P0, PT, R26, R19, PT ;  /* 0x000000131a00720c */ /* 0x020fe20003f05270 */
[----:B------:R-:W-:-:S12]  /*e3f0*/  BSSY.RELIABLE B1, `(.L_x_493) ;  /* 0x0000053000017945 */ /* 0x000fd80003800100 */
[----:B------:R-:W-:Y:S05]  /*e400*/  @!P0 BRA `(.L_x_494) ;  /* 0x0000000400448947 */ /* 0x000fea0003800000 */
[----:B------:R-:W2:Y:S02]  /*e410*/  LDG.E R16, desc[UR36][R14.64+0x4] ;  /* 0x000004240e107981 */ /* 0x000ea4000c1e1900 */
[----:B--2---:R-:W-:-:S13]  /*e420*/  ISETP.NE.AND P0, PT, R16, R19, PT ;  /* 0x000000131000720c */ /* 0x004fda0003f05270 */
        /* <DEDUP_REMOVED lines=49> */
[----:B------:R-:W-:Y:S01]  /*e740*/  BSSY.RECONVERGENT B2, `(.L_x_495) ;  /* 0x0000017000027945 */ /* 0x000fe20003800200 */
[----:B------:R-:W-:Y:S02]  /*e750*/  IMAD.MOV.U32 R21, RZ, RZ, 0x1 ;  /* 0x00000001ff157424 */ /* 0x000fe400078e00ff */
[----:B------:R-:W-:-:S07]  /*e760*/  IMAD.MOV.U32 R22, RZ, RZ, R23 ;  /* 0x000000ffff167224 */ /* 0x000fce00078e0017 */
.L_x_498:
[----:B------:R-:W-:-:S04]  /*e770*/  IMAD R17, R22, 0x3, R27 ;  /* 0x0000000316117824 */ /* 0x000fc800078e021b */
[----:B------:R-:W-:-:S04]  /*e780*/  IMAD R17, R17, 0x3, RZ ;  /* 0x0000000311117824 */ /* 0x000fc800078e02ff */
[----:B------:R-:W-:-:S05]  /*e790*/  IMAD.WIDE.U32 R16, R17, 0x4, R4 ;  /* 0x0000000411107825 */ /* 0x000fca00078e0004 */
[----:B------:R-:W2:Y:S01]  /*e7a0*/  LDG.E R24, desc[UR36][R16.64] ;  /* 0x0000002410187981 */ /* 0x000ea2000c1e1900 */
[----:B------:R-:W-:Y:S01]  /*e7b0*/  BSSY.RECONVERGENT B3, `(.L_x_496) ;  /* 0x000000c000037945 */ /* 0x000fe20003800200 */
[----:B------:R-:W-:Y:S02]  /*e7c0*/  PRMT R28, R21, 0x7610, R28 ;  /* 0x00007610151c7816 */ /* 0x000fe4000000001c */
[----:B------:R-:W-:Y:S02]  /*e7d0*/  ISETP.LT.U32.AND P1, PT, R22, R25, PT ;  /* 0x000000191600720c */ /* 0x000fe40003f21070 */
[----:B------:R-:W-:Y:S02]  /*e7e0*/  PRMT R21, RZ, 0x7610, R21 ;  /* 0x00007610ff157816 */ /* 0x000fe40000000015 */
[----:B--2---:R-:W-:-:S13]  /*e7f0*/  ISETP.NE.AND P0, PT, R24, R19, PT ;  /* 0x000000131800720c */ /* 0x004fda0003f05270 */
[----:B------:R-:W-:Y:S05]  /*e800*/  @!P0 BRA `(.L_x_497) ;  /* 0x0000000000188947 */ /* 0x000fea0003800000 */
[----:B------:R-:W2:Y:S02]  /*e810*/  LDG.E R24, desc[UR36][R16.64+0x4] ;  /* 0x0000042410187981 */ /* 0x000ea4000c1e1900 */
[----:B--2---:R-:W-:-:S13]  /*e820*/  ISETP.NE.AND P0, PT, R24, R19, PT ;  /* 0x000000131800720c */ /* 0x004fda0003f05270 */
[----:B------:R-:W-:Y:S05]  /*e830*/  @!P0 BRA `(.L_x_497) ;  /* 0x00000000000c8947 */ /* 0x000fea0003800000 */
[----:B------:R-:W2:Y:S02]  /*e840*/  LDG.E R16, desc[UR36][R16.64+0x8] ;  /* 0x0000082410107981 */ /* 0x000ea4000c1e1900 */
[----:B--2---:R-:W-:-:S04]  /*e850*/  ISETP.NE.AND P0, PT, R16, R19, PT ;  /* 0x000000131000720c */ /* 0x004fc80003f05270 */
[----:B------:R-:W-:-:S09]  /*e860*/  SEL R21, R28, RZ, P0 ;  /* 0x000000ff1c157207 */ /* 0x000fd20000000000 */
.L_x_497:
[----:B------:R-:W-:Y:S05]  /*e870*/  BSYNC.RECONVERGENT B3 ;  /* 0x0000000000037941 */ /* 0x000fea0003800200 */
.L_x_496:
[----:B------:R-:W-:Y:S01]  /*e880*/  LOP3.LUT P0, RZ, R21, 0xff, RZ, 0xc0, !PT ;  /* 0x000000ff15ff7812 */ /* 0x000fe2000780c0ff */
[----:B------:R-:W-:-:S12]  /*e890*/  VIADD R22, R22, 0x1 ;  /* 0x0000000116167836 */ /* 0x000fd80000000000 */
[----:B------:R-:W-:Y:S05]  /*e8a0*/  @P0 BRA P1, `(.L_x_498) ;  /* 0xfffffffc00b00947 */ /* 0x000fea000083ffff */
[----:B------:R-:W-:Y:S05]  /*e8b0*/  BSYNC.RECONVERGENT B2 ;  /* 0x0000000000027941 */ /* 0x000fea0003800200 */
.L_x_495:
[----:B------:R-:W-:-:S05]  /*e8c0*/  LOP3.LUT R21, R21, 0xff, RZ, 0xc0, !PT ;  /* 0x000000ff15157812 */ /* 0x000fca00078ec0ff */
[----:B------:R-:W-:-:S05]  /*e8d0*/  IMAD.IADD R20, R20, 0x1, R21 ;  /* 0x0000000114147824 */ /* 0x000fca00078e0215 */
[C---:B------:R-:W-:Y:S02]  /*e8e0*/  ISETP.GE.AND P0, PT, R20.reuse, R13, PT ;  /* 0x0000000d1400720c */ /* 0x040fe40003f06270 */
[----:B------:R-:W-:-:S13]  /*e8f0*/  ISETP.GT.AND P1, PT, R20, 0x1, PT ;  /* 0x000000011400780c */ /* 0x000fda0003f24270 */
[----:B------:R-:W-:Y:S05]  /*e900*/  @P0 BREAK.RELIABLE P1, B1 ;  /* 0x0000000000010942 */ /* 0x000fea0000800100 */
[----:B------:R-:W-:Y:S05]  /*e910*/  @P0 BRA P1, `(.L_x_499) ;  /* 0x0000000000100947 */ /* 0x000fea0000800000 */
.L_x_494:
[----:B------:R-:W-:Y:S05]  /*e920*/  BSYNC.RELIABLE B1 ;  /* 0x0000000000017941 */ /* 0x000fea0003800100 */
.L_x_493:
[----:B------:R-:W-:-:S05]  /*e930*/  VIADD R19, R19, 0x1 ;  /* 0x0000000113137836 */ /* 0x000fca0000000000 */
[----:B------:R-:W-:-:S13]  /*e940*/  ISETP.NE.AND P0, PT, R19, 0xa, PT ;  /* 0x0000000a1300780c */ /* 0x000fda0003f05270 */
[----:B------:R-:W-:Y:S05]  /*e950*/  @P0 BRA `(.L_x_500) ;  /* 0xfffffff800a00947 */ /* 0x000fea000383ffff */
.L_x_499:
[----:B------:R-:W-:Y:S05]  /*e960*/  BSYNC.RECONVERGENT B0 ;  /* 0x0000000000007941 */ /* 0x000fea0003800200 */
.L_x_492:
[----:B------:R-:W-:-:S13]  /*e970*/  ISETP.GE.AND P0, PT, R20, R13, PT ;  /* 0x0000000d1400720c */ /* 0x000fda0003f06270 */
[----:B------:R-:W-:Y:S05]  /*e980*/  @P0 BRA `(.L_x_491) ;  /* 0x0000000000200947 */ /* 0x000fea0003800000 */
[----:B------:R-:W-:-:S13]  /*e990*/  ISETP.NE.AND P0, PT, R20, 0x1, PT ;  /* 0x000000011400780c */ /* 0x000fda0003f05270 */
[----:B------:R-:W-:Y:S05]  /*e9a0*/  @!P0 BREAK.RELIABLE B7 ;  /* 0x0000000000078942 */ /* 0x000fea0003800100 */
[----:B------:R-:W-:Y:S05]  /*e9b0*/  @!P0 BREAK.RELIABLE B8 ;  /* 0x0000000000088942 */ /* 0x000fea0003800100 */
[----:B------:R-:W-:Y:S05]  /*e9c0*/  @!P0 BREAK.RELIABLE B9 ;  /* 0x0000000000098942 */ /* 0x000fea0003800100 */
[----:B------:R-:W-:Y:S05]  /*e9d0*/  @!P0 BRA `(.L_x_501) ;  /* 0x0000000000448947 */ /* 0x000fea0003800000 */
[----:B------:R-:W-:Y:S02]  /*e9e0*/  IMAD.MOV.U32 R13, RZ, RZ, R20 ;  /* 0x000000ffff0d7224 */ /* 0x000fe400078e0014 */
[----:B------:R-:W-:Y:S02]  /*e9f0*/  IMAD.MOV.U32 R18, RZ, RZ, R3 ;  /* 0x000000ffff127224 */ /* 0x000fe400078e0003 */
[----:B------:R-:W-:-:S07]  /*ea00*/  IMAD.MOV.U32 R9, RZ, RZ, R2 ;  /* 0x000000ffff097224 */ /* 0x000fce00078e0002 */
.L_x_491:
[----:B------:R-:W-:Y:S05]  /*ea10*/  BSYNC.RELIABLE B7 ;  /* 0x0000000000077941 */ /* 0x000fea0003800100 */
.L_x_490:
[----:B------:R-:W-:-:S05]  /*ea20*/  VIADD R3, R3, 0x1 ;  /* 0x0000000103037836 */ /* 0x000fca0000000000 */
[----:B------:R-:W-:-:S13]  /*ea30*/  ISETP.NE.AND P0, PT, R3, 0x9, PT ;  /* 0x000000090300780c */ /* 0x000fda0003f05270 */
[----:B------:R-:W-:Y:S05]  /*ea40*/  @P0 BRA `(.L_x_502) ;  /* 0xfffffff8001c0947 */ /* 0x000fea000383ffff */
[----:B------:R-:W-:Y:S05]  /*ea50*/  BSYNC.RELIABLE B8 ;  /* 0x0000000000087941 */ /* 0x000fea0003800100 */
.L_x_489:
[----:B------:R-:W-:-:S05]  /*ea60*/  VIADD R2, R2, 0x1 ;  /* 0x0000000102027836 */ /* 0x000fca0000000000 */
[----:B------:R-:W-:-:S13]  /*ea70*/  ISETP.NE.AND P0, PT, R2, 0x9, PT ;  /* 0x000000090200780c */ /* 0x000fda0003f05270 */
[----:B------:R-:W-:Y:S05]  /*ea80*/  @P0 BRA `(.L_x_503) ;  /* 0xfffffff400ec0947 */ /* 0x000fea000383ffff */
[----:B------:R-:W-:Y:S05]  /*ea90*/  BSYNC.RELIABLE B9 ;  /* 0x0000000000097941 */ /* 0x000fea0003800100 */
.L_x_488:
[----:B------:R-:W-:-:S04]  /*eaa0*/  LOP3.LUT R2, R9, R18, RZ, 0xc0, !PT ;  /* 0x0000001209027212 */ /* 0x000fc800078ec0ff */
[----:B------:R-:W-:-:S13]  /*eab0*/  ISETP.NE.AND P0, PT, R2, -0x1, PT ;  /* 0xffffffff0200780c */ /* 0x000fda0003f05270 */
[----:B------:R-:W-:Y:S05]  /*eac0*/  @!P0 BRA `(.L_x_504) ;  /* 0x00000010000c8947 */ /* 0x000fea0003800000 */
[----:B------:R-:W-:Y:S02]  /*ead0*/  IMAD.MOV.U32 R3, RZ, RZ, R18 ;  /* 0x000000ffff037224 */ /* 0x000fe400078e0012 */
[----:B------:R-:W-:-:S07]  /*eae0*/  IMAD.MOV.U32 R2, RZ, RZ, R9 ;  /* 0x000000ffff027224 */ /* 0x000fce00078e0009 */
.L_x_501:
[----:B------:R-:W-:Y:S05]  /*eaf0*/  BSYNC.RECONVERGENT B10 ;  /* 0x00000000000a7941 */ /* 0x000fea0003800200 */
.L_x_487:
[----:B0-----:R-:W0:Y:S01]  /*eb00*/  LDC.64 R14, c[0x0][0x380] ;  /* 0x0000e000ff0e7b82 */ /* 0x001e220000000a00 */
[----:B------:R2:W-:Y:S01]  /*eb10*/  STL.64 [R1], R2 ;  /* 0x0000000201007387 */ /* 0x0005e20000100a00 */
[----:B------:R-:W-:Y:S01]  /*eb20*/  IMAD R6, R8, 0x51, RZ ;  /* 0x0000005108067824 */ /* 0x000fe200078e02ff */
[----:B------:R-:W-:Y:S01]  /*eb30*/  BSSY.RECONVERGENT B11, `(.L_x_505) ;  /* 0x00001100000b7945 */ /* 0x000fe20003800200 */
[----:B------:R-:W-:Y:S02]  /*eb40*/  IMAD.MOV.U32 R9, RZ, RZ, RZ ;  /* 0x000000ffff097224 */ /* 0x000fe400078e00ff */
[----:B0-2---:R-:W-:-:S07]  /*eb50*/  IMAD.WIDE R6, R6, 0x4, R14 ;  /* 0x0000000406067825 */ /* 0x005fce00078e020e */
.L_x_532:
[----:B0-----:R-:W-:-:S05]  /*eb60*/  IMAD R13, R9, 0x8, R0 ;  /* 0x00000008090d7824 */ /* 0x001fca00078e0200 */
[----:B--2---:R-:W2:Y:S02]  /*eb70*/  LDL.64 R20, [R13] ;  /* 0x000000000d147983 */ /* 0x004ea40000100a00 */
[----:B--2---:R-:W-:-:S04]  /*eb80*/  IMAD R16, R20, 0x9, RZ ;  /* 0x0000000914107824 */ /* 0x004fc800078e02ff */
[----:B------:R-:W-:-:S04]  /*eb90*/  IMAD.IADD R15, R21, 0x1, R16 ;  /* 0x00000001150f7824 */ /* 0x000fc800078e0210 */
[----:B------:R-:W-:-:S05]  /*eba0*/  IMAD.WIDE R14, R15, 0x4, R4 ;  /* 0x000000040f0e7825 */ /* 0x000fca00078e0204 */
[----:B------:R-:W2:Y:S01]  /*ebb0*/  LDG.E R2, desc[UR36][R14.64] ;  /* 0x000000240e027981 */ /* 0x000ea2000c1e1900 */
[----:B------:R-:W-:Y:S01]  /*ebc0*/  BSSY.RECONVERGENT B6, `(.L_x_506) ;  /* 0x0000104000067945 */ /* 0x000fe20003800200 */
[----:B--2---:R-:W-:-:S13]  /*ebd0*/  ISETP.GT.AND P0, PT, R2, 0x8, PT ;  /* 0x000000080200780c */ /* 0x004fda0003f04270 */
[----:B------:R-:W-:Y:S05]  /*ebe0*/  @P0 BRA `(.L_x_507) ;  /* 0x0000000c00fc0947 */ /* 0x000fea0003800000 */
[----:B------:R-:W-:-:S05]  /*ebf0*/  IMAD.WIDE R16, R16, 0x4, R4 ;  /* 0x0000000410107825 */ /* 0x000fca00078e0204 */
[----:B------:R0:W5:Y:S01]  /*ec00*/  LDG.E R26, desc[UR36][R16.64] ;  /* 0x00000024101a7981 */ /* 0x000162000c1e1900 */
[----:B------:R-:W-:-:S04]  /*ec10*/  IMAD.HI R18, R21, 0x55555556, RZ ;  /* 0x5555555615127827 */ /* 0x000fc800078e02ff */
[----:B------:R-:W-:Y:S01]  /*ec20*/  IMAD.HI R3, R20, 0x55555556, RZ ;  /* 0x5555555614037827 */ /* 0x000fe200078e02ff */
[----:B------:R-:W-:-:S04]  /*ec30*/  LEA.HI R18, R18, R18, RZ, 0x1 ;  /* 0x0000001212127211 */ /* 0x000fc800078f08ff */
[----:B------:R-:W-:Y:S01]  /*ec40*/  LEA.HI R3, R3, R3, RZ, 0x1 ;  /* 0x0000000303037211 */ /* 0x000fe200078f08ff */
[----:B------:R-:W-:Y:S02]  /*ec50*/  IMAD R25, R18, 0x3, RZ ;  /* 0x0000000312197824 */ /* 0x000fe400078e02ff */
[----:B------:R-:W-:-:S04]  /*ec60*/  IMAD.WIDE R18, R21, 0x4, R4 ;  /* 0x0000000415127825 */ /* 0x000fc800078e0204 */
[----:B------:R-:W-:Y:S02]  /*ec70*/  IMAD R24, R3, 0x3, RZ ;  /* 0x0000000303187824 */ /* 0x000fe400078e02ff */
[----:B------:R-:W-:Y:S02]  /*ec80*/  IMAD.MOV.U32 R21, RZ, RZ, R2 ;  /* 0x000000ffff157224 */ /* 0x000fe400078e0002 */
[----:B------:R-:W-:Y:S02]  /*ec90*/  VIADD R27, R25, 0x2 ;  /* 0x00000002191b7836 */ /* 0x000fe40000000000 */
[----:B0-----:R-:W-:-:S07]  /*eca0*/  VIADD R29, R24, 0x2 ;  /* 0x00000002181d7836 */ /* 0x001fce0000000000 */
.L_x_531:
[----:B------:R-:W-:Y:S01]  /*ecb0*/  VIADD R21, R21, 0x1 ;  /* 0x0000000115157836 */ /* 0x000fe20000000000 */
[----:B------:R-:W-:Y:S04]  /*ecc0*/  BSSY.RELIABLE B3, `(.L_x_508) ;  /* 0x00000ef000037945 */ /* 0x000fe80003800100 */
[----:B-----5:R-:W-:-:S13]  /*ecd0*/  ISETP.NE.AND P0, PT, R26, R21, PT ;  /* 0x000000151a00720c */ /* 0x020fda0003f05270 */
        /* <DEDUP_REMOVED lines=52> */
[----:B------:R-:W-:-:S07]  /*f020*/  IMAD.MOV.U32 R20, RZ, RZ, R24 ;  /* 0x000000ffff147224 */ /* 0x000fce00078e0018 */
.L_x_511:
[--C-:B------:R-:W-:Y:S02]  /*f030*/  IMAD R23, R20, 0x9, R25.reuse ;  /* 0x0000000914177824 */ /* 0x100fe400078e0219 */
[----:B------:R-:W-:-:S07]  /*f040*/  IMAD.MOV.U32 R22, RZ, RZ, R25 ;  /* 0x000000ffff167224 */ /* 0x000fce00078e0019 */
.L_x_510:
[----:B------:R-:W-:-:S06]  /*f050*/  IMAD.WIDE R2, R23, 0x4, R6 ;  /* 0x0000000417027825 */ /* 0x000fcc00078e0206 */
[----:B------:R-:W2:Y:S02]  /*f060*/  LDG.E R2, desc[UR36][R2.64] ;  /* 0x0000002402027981 */ /* 0x000ea4000c1e1900 */
[----:B--2---:R-:W-:-:S13]  /*f070*/  ISETP.NE.AND P0, PT, R2, R21, PT ;  /* 0x000000150200720c */ /* 0x004fda0003f05270 */
[----:B------:R-:W-:Y:S05]  /*f080*/  @!P0 BRA `(.L_x_509) ;  /* 0x0000000800c88947 */ /* 0x000fea0003800000 */
[C---:B------:R-:W-:Y:S01]  /*f090*/  ISETP.GE.AND P0, PT, R22.reuse, R27, PT ;  /* 0x0000001b1600720c */ /* 0x040fe20003f06270 */
[----:B------:R-:W-:Y:S02]  /*f0a0*/  VIADD R22, R22, 0x1 ;  /* 0x0000000116167836 */ /* 0x000fe40000000000 */
[----:B------:R-:W-:-:S10]  /*f0b0*/  VIADD R23, R23, 0x1 ;  /* 0x0000000117177836 */ /* 0x000fd40000000000 */
[----:B------:R-:W-:Y:S05]  /*f0c0*/  @!P0 BRA `(.L_x_510) ;  /* 0xfffffffc00e08947 */ /* 0x000fea000383ffff */
[C---:B------:R-:W-:Y:S01]  /*f0d0*/  ISETP.GE.AND P0, PT, R20.reuse, R29, PT ;  /* 0x0000001d1400720c */ /* 0x040fe20003f06270 */
[----:B------:R-:W-:-:S12]  /*f0e0*/  VIADD R20, R20, 0x1 ;  /* 0x0000000114147836 */ /* 0x000fd80000000000 */
[----:B------:R-:W-:Y:S05]  /*f0f0*/  @P0 BREAK.RELIABLE B3 ;  /* 0x0000000000030942 */ /* 0x000fea0003800100 */
[----:B------:R-:W-:Y:S05]  /*f100*/  @!P0 BRA `(.L_x_511) ;  /* 0xfffffffc00c88947 */ /* 0x000fea000383ffff */
[----:B------:R0:W-:Y:S01]  /*f110*/  STG.E desc[UR36][R14.64], R21 ;  /* 0x000000150e007986 */ /* 0x0001e2000c101924 */
[----:B------:R-:W-:Y:S04]  /*f120*/  BSSY.RECONVERGENT B0, `(.L_x_512) ;  /* 0x000009a000007945 */ /* 0x000fe80003800200 */
[----:B------:R-:W-:Y:S01]  /*f130*/  BSSY.RELIABLE B2, `(.L_x_513) ;  /* 0x0000092000027945 */ /* 0x000fe20003800100 */
[----:B------:R-:W-:Y:S02]  /*f140*/  IMAD.MOV.U32 R20, RZ, RZ, -0x1 ;  /* 0xffffffffff147424 */ /* 0x000fe400078e00ff */
[----:B------:R-:W-:Y:S01]  /*f150*/  IMAD.MOV.U32 R22, RZ, RZ, 0xa ;  /* 0x0000000aff167424 */ /* 0x000fe200078e00ff */
[----:B------:R-:W2:Y:S05]  /*f160*/  BMOV.32.CLEAR R34, B0 ;  /* 0x0000000000227355 */ /* 0x000eaa0000100000 */
[----:B------:R-:W-:-:S02]  /*f170*/  IMAD.MOV.U32 R23, RZ, RZ, -0x1 ;  /* 0xffffffffff177424 */ /* 0x000fc400078e00ff */
[----:B0-2---:R-:W-:-:S07]  /*f180*/  IMAD.MOV.U32 R18, RZ, RZ, RZ ;  /* 0x000000ffff127224 */ /* 0x005fce00078e00ff */
.L_x_528:
[C---:B------:R-:W-:Y:S01]  /*f190*/  IMAD.HI.U32 R2, R18.reuse, -0x55555555, RZ ;  /* 0xaaaaaaab12027827 */ /* 0x040fe200078e00ff */
[----:B------:R-:W-:Y:S03]  /*f1a0*/  BSSY.RELIABLE B1, `(.L_x_514) ;  /* 0x0000087000017945 */ /* 0x000fe60003800100 */
[----:B------:R-:W-:Y:S01]  /*f1b0*/  IMAD R15, R18, 0x9, RZ ;  /* 0x00000009120f7824 */ /* 0x000fe200078e02ff */
[----:B------:R-:W-:Y:S01]  /*f1c0*/  SHF.R.U32.HI R2, RZ, 0x1, R2 ;  /* 0x00000001ff027819 */ /* 0x000fe20000011602 */
[----:B------:R-:W-:Y:S02]  /*f1d0*/  IMAD.MOV.U32 R19, RZ, RZ, RZ ;  /* 0x000000ffff137224 */ /* 0x000fe400078e00ff */
[----:B------:R-:W-:-:S04]  /*f1e0*/  IMAD.WIDE.U32 R14, R15, 0x4, R4 ;  /* 0x000000040f0e7825 */ /* 0x000fc800078e0004 */
[----:B------:R-:W-:-:S04]  /*f1f0*/  IMAD R27, R2, 0x3, RZ ;  /* 0x00000003021b7824 */ /* 0x000fc800078e02ff */
[----:B--2---:R-:W-:-:S07]  /*f200*/  VIADD R29, R27, 0x2 ;  /* 0x000000021b1d7836 */ /* 0x004fce0000000000 */
.L_x_527:
[----:B------:R-:W-:-:S06]  /*f210*/  IMAD.WIDE R2, R19, 0x4, R14 ;  /* 0x0000000413027825 */ /* 0x000fcc00078e020e */
[----:B--2---:R-:W2:Y:S01]  /*f220*/  LDG.E R2, desc[UR36][R2.64] ;  /* 0x0000002402027981 */ /* 0x004ea2000c1e1900 */
[----:B------:R-:W-:Y:S01]  /*f230*/  BSSY.RELIABLE B0, `(.L_x_515) ;  /* 0x000007a000007945 */ /* 0x000fe20003800100 */
[----:B--2---:R-:W-:-:S13]  /*f240*/  ISETP.NE.AND P0, PT, R2, RZ, PT ;  /* 0x000000ff0200720c */ /* 0x004fda0003f05270 */
[----:B------:R-:W-:Y:S05]  /*f250*/  @P0 BRA `(.L_x_516) ;  /* 0x0000000400dc0947 */ /* 0x000fea0003800000 */
[----:B------:R0:W5:Y:S01]  /*f260*/  LDG.E R30, desc[UR36][R14.64] ;  /* 0x000000240e1e7981 */ /* 0x000162000c1e1900 */
[----:B------:R-:W-:Y:S01]  /*f270*/  IMAD.HI.U32 R16, R19, -0x55555555, RZ ;  /* 0xaaaaaaab13107827 */ /* 0x000fe200078e00ff */
[----:B------:R-:W-:Y:S05]  /*f280*/  BMOV.32.CLEAR RZ, B5 ;  /* 0x0000000005ff7355 */ /* 0x000fea0000100000 */
[----:B------:R-:W-:Y:S01]  /*f290*/  BSSY.RECONVERGENT B5, `(.L_x_517) ;  /* 0x0000069000057945 */ /* 0x000fe20003800200 */
[----:B------:R-:W-:Y:S01]  /*f2a0*/  IMAD.MOV.U32 R21, RZ, RZ, 0x1 ;  /* 0x00000001ff157424 */ /* 0x000fe200078e00ff */
[----:B------:R-:W-:Y:S01]  /*f2b0*/  SHF.R.U32.HI R31, RZ, 0x1, R16 ;  /* 0x00000001ff1f7819 */ /* 0x000fe20000011610 */
[----:B------:R-:W-:-:S02]  /*f2c0*/  IMAD.MOV.U32 R25, RZ, RZ, RZ ;  /* 0x000000ffff197224 */ /* 0x000fc400078e00ff */
[----:B0-----:R-:W-:-:S07]  /*f2d0*/  IMAD.WIDE.U32 R2, R19, 0x4, R4 ;  /* 0x0000000413027825 */ /* 0x001fce00078e0004 */
.L_x_525:
[----:B-----5:R-:W-:Y:S01]  /*f2e0*/  ISETP.NE.AND P0, PT, R30, R21, PT ;  /* 0x000000151e00720c */ /* 0x020fe20003f05270 */
[----:B------:R-:W-:-:S12]  /*f2f0*/  BSSY.RELIABLE B4, `(.L_x_518) ;  /* 0x000005f000047945 */ /* 0x000fd80003800100 */
[----:B--2---:R-:W-:Y:S05]  /*f300*/  @!P0 BRA `(.L_x_519) ;  /* 0x0000000400748947 */ /* 0x004fea0003800000 */
        /* <DEDUP_REMOVED lines=51> */
[----:B------:R-:W0:Y:S05]  /*f640*/  BMOV.32.CLEAR R16, B0 ;  /* 0x0000000000107355 */ /* 0x000e2a0000100000 */
[----:B------:R-:W-:Y:S01]  /*f650*/  BSSY.RECONVERGENT B0, `(.L_x_520) ;  /* 0x0000021000007945 */ /* 0x000fe20003800200 */
[----:B------:R-:W-:Y:S02]  /*f660*/  IMAD.MOV.U32 R24, RZ, RZ, 0x1 ;  /* 0x00000001ff187424 */ /* 0x000fe400078e00ff */
[----:B------:R-:W-:Y:S01]  /*f670*/  IMAD.MOV.U32 R26, RZ, RZ, R27 ;  /* 0x000000ffff1a7224 */ /* 0x000fe200078e001b */
[----:B------:R-:W2:Y:S05]  /*f680*/  BMOV.32.CLEAR R35, B0 ;  /* 0x0000000000237355 */ /* 0x000eaa0000100000 */
[----:B0-----:R0:W-:Y:S05]  /*f690*/  BMOV.32 B0, R16 ;  /* 0x0000001000007356 */ /* 0x0011ea0000000000 */
.L_x_523:
[----:B------:R-:W-:Y:S01]  /*f6a0*/  IMAD R17, R26, 0x3, R31 ;  /* 0x000000031a117824 */ /* 0x000fe200078e021f */
[----:B------:R-:W5:Y:S05]  /*f6b0*/  BMOV.32.CLEAR R33, B0 ;  /* 0x0000000000217355 */ /* 0x000f6a0000100000 */
[----:B------:R-:W-:-:S04]  /*f6c0*/  IMAD R17, R17, 0x3, RZ ;  /* 0x0000000311117824 */ /* 0x000fc800078e02ff */
[----:B0-----:R-:W-:-:S05]  /*f6d0*/  IMAD.WIDE.U32 R16, R17, 0x4, R4 ;  /* 0x0000000411107825 */ /* 0x001fca00078e0004 */
[----:B--2---:R-:W2:Y:S01]  /*f6e0*/  LDG.E R28, desc[UR36][R16.64] ;  /* 0x00000024101c7981 */ /* 0x004ea2000c1e1900 */
[----:B------:R-:W-:Y:S01]  /*f6f0*/  BSSY.RECONVERGENT B0, `(.L_x_521) ;  /* 0x0000010000007945 */ /* 0x000fe20003800200 */
[----:B------:R-:W-:Y:S02]  /*f700*/  PRMT R32, R24, 0x7610, R32 ;  /* 0x0000761018207816 */ /* 0x000fe40000000020 */
[----:B------:R-:W-:Y:S02]  /*f710*/  ISETP.LT.U32.AND P1, PT, R26, R29, PT ;  /* 0x0000001d1a00720c */ /* 0x000fe40003f21070 */
[----:B------:R-:W-:Y:S01]  /*f720*/  PRMT R24, RZ, 0x7610, R24 ;  /* 0x00007610ff187816 */ /* 0x000fe20000000018 */
[----:B------:R-:W0:Y:S05]  /*f730*/  BMOV.32.CLEAR R36, B0 ;  /* 0x0000000000247355 */ /* 0x000e2a0000100000 */
[----:B-----5:R0:W-:Y:S05]  /*f740*/  BMOV.32 B0, R33 ;  /* 0x0000002100007356 */ /* 0x0201ea0000000000 */
[----:B--2---:R-:W-:-:S13]  /*f750*/  ISETP.NE.AND P0, PT, R28, R21, PT ;  /* 0x000000151c00720c */ /* 0x004fda0003f05270 */
[----:B0-----:R-:W-:Y:S05]  /*f760*/  @!P0 BRA `(.L_x_522) ;  /* 0x0000000000188947 */ /* 0x001fea0003800000 */
[----:B------:R-:W2:Y:S02]  /*f770*/  LDG.E R28, desc[UR36][R16.64+0x4] ;  /* 0x00000424101c7981 */ /* 0x000ea4000c1e1900 */
[----:B--2---:R-:W-:-:S13]  /*f780*/  ISETP.NE.AND P0, PT, R28, R21, PT ;  /* 0x000000151c00720c */ /* 0x004fda0003f05270 */
[----:B------:R-:W-:Y:S05]  /*f790*/  @!P0 BRA `(.L_x_522) ;  /* 0x00000000000c8947 */ /* 0x000fea0003800000 */
[----:B------:R-:W2:Y:S02]  /*f7a0*/  LDG.E R16, desc[UR36][R16.64+0x8] ;  /* 0x0000082410107981 */ /* 0x000ea4000c1e1900 */
[----:B--2---:R-:W-:-:S04]  /*f7b0*/  ISETP.NE.AND P0, PT, R16, R21, PT ;  /* 0x000000151000720c */ /* 0x004fc80003f05270 */
[----:B------:R-:W-:-:S09]  /*f7c0*/  SEL R24, R32, RZ, P0 ;  /* 0x000000ff20187207 */ /* 0x000fd20000000000 */
.L_x_522:
[----:B------:R-:W0:Y:S05]  /*f7d0*/  BMOV.32.CLEAR R16, B0 ;  /* 0x0000000000107355 */ /* 0x000e2a0000100000 */
[----:B------:R2:W-:Y:S05]  /*f7e0*/  BMOV.32 B0, R36 ;  /* 0x0000002400007356 */ /* 0x0005ea0000000000 */
[----:B------:R-:W-:Y:S05]  /*f7f0*/  BSYNC.RECONVERGENT B0 ;  /* 0x0000000000007941 */ /* 0x000fea0003800200 */
.L_x_521:
[----:B------:R-:W-:Y:S01]  /*f800*/  LOP3.LUT P0, RZ, R24, 0xff, RZ, 0xc0, !PT ;  /* 0x000000ff18ff7812 */ /* 0x000fe2000780c0ff */
[----:B0-----:R0:W-:Y:S05]  /*f810*/  BMOV.32 B0, R16 ;  /* 0x0000001000007356 */ /* 0x0011ea0000000000 */
[----:B------:R-:W-:-:S07]  /*f820*/  VIADD R26, R26, 0x1 ;  /* 0x000000011a1a7836 */ /* 0x000fce0000000000 */
[----:B0-----:R-:W-:Y:S05]  /*f830*/  @P0 BRA P1, `(.L_x_523) ;  /* 0xfffffffc00980947 */ /* 0x001fea000083ffff */
[----:B------:R-:W0:Y:S05]  /*f840*/  BMOV.32.CLEAR R16, B0 ;  /* 0x0000000000107355 */ /* 0x000e2a0000100000 */
[----:B------:R0:W-:Y:S05]  /*f850*/  BMOV.32 B0, R35 ;  /* 0x0000002300007356 */ /* 0x0001ea0000000000 */
[----:B------:R-:W-:Y:S05]  /*f860*/  BSYNC.RECONVERGENT B0 ;  /* 0x0000000000007941 */ /* 0x000fea0003800200 */
.L_x_520:
[----:B------:R-:W-:Y:S01]  /*f870*/  LOP3.LUT R24, R24, 0xff, RZ, 0xc0, !PT ;  /* 0x000000ff18187812 */ /* 0x000fe200078ec0ff */
[----:B0-----:R0:W-:Y:S05]  /*f880*/  BMOV.32 B0, R16 ;  /* 0x0000001000007356 */ /* 0x0011ea0000000000 */
[----:B------:R-:W-:-:S05]  /*f890*/  IMAD.IADD R25, R25, 0x1, R24 ;  /* 0x0000000119197824 */ /* 0x000fca00078e0218 */
[C---:B------:R-:W-:Y:S02]  /*f8a0*/  ISETP.GE.AND P0, PT, R25.reuse, R22, PT ;  /* 0x000000161900720c */ /* 0x040fe40003f06270 */
[----:B------:R-:W-:-:S13]  /*f8b0*/  ISETP.GT.AND P1, PT, R25, 0x1, PT ;  /* 0x000000011900780c */ /* 0x000fda0003f24270 */
[----:B------:R-:W-:Y:S05]  /*f8c0*/  @P0 BREAK.RELIABLE P1, B4 ;  /* 0x0000000000040942 */ /* 0x000fea0000800100 */
[----:B0-----:R-:W-:Y:S05]  /*f8d0*/  @P0 BRA P1, `(.L_x_524) ;  /* 0x0000000000100947 */ /* 0x001fea0000800000 */
.L_x_519:
[----:B------:R-:W-:Y:S05]  /*f8e0*/  BSYNC.RELIABLE B4 ;  /* 0x0000000000047941 */ /* 0x000fea0003800100 */
.L_x_518:
[----:B------:R-:W-:-:S05]  /*f8f0*/  VIADD R21, R21, 0x1 ;  /* 0x0000000115157836 */ /* 0x000fca0000000000 */
[----:B------:R-:W-:-:S13]  /*f900*/  ISETP.NE.AND P0, PT, R21, 0xa, PT ;  /* 0x0000000a1500780c */ /* 0x000fda0003f05270 */
[----:B------:R-:W-:Y:S05]  /*f910*/  @P0 BRA `(.L_x_525) ;  /* 0xfffffff800700947 */ /* 0x000fea000383ffff */
.L_x_524:
[----:B------:R-:W-:Y:S05]  /*f920*/  BSYNC.RECONVERGENT B5 ;  /* 0x0000000000057941 */ /* 0x000fea0003800200 */
.L_x_517:
        /* <DEDUP_REMOVED lines=10> */
.L_x_516:
[----:B------:R-:W-:Y:S05]  /*f9d0*/  BSYNC.RELIABLE B0 ;  /* 0x0000000000007941 */ /* 0x000fea0003800100 */
.L_x_515:
[----:B------:R-:W-:-:S05]  /*f9e0*/  VIADD R19, R19, 0x1 ;  /* 0x0000000113137836 */ /* 0x000fca0000000000 */
[----:B------:R-:W-:-:S13]  /*f9f0*/  ISETP.NE.AND P0, PT, R19, 0x9, PT ;  /* 0x000000091300780c */ /* 0x000fda0003f05270 */
[----:B------:R-:W-:Y:S05]  /*fa00*/  @P0 BRA `(.L_x_527) ;  /* 0xfffffff800000947 */ /* 0x000fea000383ffff */
[----:B------:R-:W-:Y:S05]  /*fa10*/  BSYNC.RELIABLE B1 ;  /* 0x0000000000017941 */ /* 0x000fea0003800100 */
.L_x_514:
[----:B------:R-:W-:-:S05]  /*fa20*/  VIADD R18, R18, 0x1 ;  /* 0x0000000112127836 */ /* 0x000fca0000000000 */
[----:B------:R-:W-:-:S13]  /*fa30*/  ISETP.NE.AND P0, PT, R18, 0x9, PT ;  /* 0x000000091200780c */ /* 0x000fda0003f05270 */
[----:B------:R-:W-:Y:S05]  /*fa40*/  @P0 BRA `(.L_x_528) ;  /* 0xfffffff400d00947 */ /* 0x000fea000383ffff */
[----:B------:R-:W-:Y:S05]  /*fa50*/  BSYNC.RELIABLE B2 ;  /* 0x0000000000027941 */ /* 0x000fea0003800100 */
.L_x_513:
[----:B------:R-:W-:-:S04]  /*fa60*/  LOP3.LUT R2, R20, R23, RZ, 0xc0, !PT ;  /* 0x0000001714027212 */ /* 0x000fc800078ec0ff */
[----:B------:R-:W-:-:S13]  /*fa70*/  ISETP.NE.AND P0, PT, R2, -0x1, PT ;  /* 0xffffffff0200780c */ /* 0x000fda0003f05270 */
[----:B------:R-:W-:Y:S05]  /*fa80*/  @!P0 BRA `(.L_x_504) ;  /* 0x00000000001c8947 */ /* 0x000fea0003800000 */
[----:B------:R-:W-:Y:S02]  /*fa90*/  IMAD.MOV.U32 R19, RZ, RZ, R23 ;  /* 0x000000ffff137224 */ /* 0x000fe400078e0017 */
[----:B------:R-:W-:-:S07]  /*faa0*/  IMAD.MOV.U32 R18, RZ, RZ, R20 ;  /* 0x000000ffff127224 */ /* 0x000fce00078e0014 */
.L_x_526:
[----:B------:R0:W-:Y:S05]  /*fab0*/  BMOV.32 B5, R34 ;  /* 0x0000002205007356 */ /* 0x0001ea0000000000 */
[----:B------:R-:W-:Y:S05]  /*fac0*/  BSYNC.RECONVERGENT B5 ;  /* 0x0000000000057941 */ /* 0x000fea0003800200 */
.L_x_512:
[----:B------:R0:W-:Y:S01]  /*fad0*/  STL.64 [R13+0x8], R18 ;  /* 0x000008120d007387 */ /* 0x0001e20000100a00 */
[----:B------:R-:W-:Y:S01]  /*fae0*/  VIADD R9, R9, 0x1 ;  /* 0x0000000109097836 */ /* 0x000fe20000000000 */
[----:B------:R-:W-:Y:S06]  /*faf0*/  BRA `(.L_x_529) ;  /* 0x0000000000407947 */ /* 0x000fec0003800000 */
.L_x_504:
[----:B------:R-:W-:Y:S01]  /*fb00*/  MOV R0, 0x0 ;  /* 0x0000000000007802 */ /* 0x000fe20000000f00 */
[----:B------:R0:W-:Y:S01]  /*fb10*/  STL [R11], R8 ;  /* 0x000000080b007387 */ /* 0x0001e20000100800 */
[----:B------:R-:W5:Y:S01]  /*fb20*/  LDCU.64 UR4, c[0x4][0x8] ;  /* 0x01000100ff0477ac */ /* 0x000f620008000a00 */
[----:B------:R-:W-:Y:S01]  /*fb30*/  IMAD.MOV.U32 R6, RZ, RZ, R10 ;  /* 0x000000ffff067224 */ /* 0x000fe200078e000a */
[----:B------:R0:W0:Y:S01]  /*fb40*/  LDC.64 R2, c[0x4][R0] ;  /* 0x0100000000027b82 */ /* 0x0000220000000a00 */
[----:B------:R-:W-:Y:S02]  /*fb50*/  IMAD.MOV.U32 R7, RZ, RZ, R12 ;  /* 0x000000ffff077224 */ /* 0x000fe400078e000c */
[----:B-----5:R-:W-:Y:S02]  /*fb60*/  IMAD.U32 R4, RZ, RZ, UR4 ;  /* 0x00000004ff047e24 */ /* 0x020fe4000f8e00ff */
[----:B------:R-:W-:-:S07]  /*fb70*/  IMAD.U32 R5, RZ, RZ, UR5 ;  /* 0x00000005ff057e24 */ /* 0x000fce000f8e00ff */
[----:B------:R-:W-:-:S07]  /*fb80*/  LEPC R20, `(.L_x_530) ;  /* 0x000000001014794e */ /* 0x000fce0000000000 */
[----:B01234-:R-:W-:Y:S05]  /*fb90*/  CALL.ABS.NOINC R2 ;  /* 0x0000000002007343 */ /* 0x01ffea0003c00000 */
.L_x_530:
[----:B------:R-:W-:Y:S05]  /*fba0*/  EXIT ;  /* 0x000000000000794d */ /* 0x000fea0003800000 */
.L_x_509:
[----:B------:R-:W-:Y:S05]  /*fbb0*/  BSYNC.RELIABLE B3 ;  /* 0x0000000000037941 */ /* 0x000fea0003800100 */
.L_x_508:
[----:B------:R-:W-:-:S13]  /*fbc0*/  ISETP.NE.AND P0, PT, R21, 0x9, PT ;  /* 0x000000091500780c */ /* 0x000fda0003f05270 */
[----:B------:R-:W-:Y:S05]  /*fbd0*/  @P0 BRA `(.L_x_531) ;  /* 0xfffffff000340947 */ /* 0x000fea000383ffff */
.L_x_507:
[----:B------:R0:W-:Y:S01]  /*fbe0*/  STG.E desc[UR36][R14.64], RZ ;  /* 0x000000ff0e007986 */ /* 0x0001e2000c101924 */
[----:B------:R-:W-:-:S07]  /*fbf0*/  VIADD R9, R9, 0xffffffff ;  /* 0xffffffff09097836 */ /* 0x000fce0000000000 */
.L_x_529:
[----:B------:R-:W-:Y:S05]  /*fc00*/  BSYNC.RECONVERGENT B6 ;  /* 0x0000000000067941 */ /* 0x000fea0003800200 */
.L_x_506:
[----:B------:R-:W-:-:S13]  /*fc10*/  ISETP.GT.AND P0, PT, R9, -0x1, PT ;  /* 0xffffffff0900780c */ /* 0x000fda0003f04270 */
[----:B------:R-:W-:Y:S05]  /*fc20*/  @P0 BRA `(.L_x_532) ;  /* 0xffffffec00cc0947 */ /* 0x000fea000383ffff */
[----:B------:R-:W-:Y:S05]  /*fc30*/  BSYNC.RECONVERGENT B11 ;  /* 0x00000000000b7941 */ /* 0x000fea0003800200 */
.L_x_505:
        /* <DEDUP_REMOVED lines=10> */
.L_x_533:
[----:B------:R-:W-:Y:S05]  /*fce0*/  EXIT ;  /* 0x000000000000794d */ /* 0x000fea0003800000 */
.L_x_2:
[----:B------:R-:W0:Y:S04]  /*fcf0*/  LDL.LU R4, [R1+0x3b8] ;  /* 0x0003b80001047983 */ /* 0x000e280000300800 */
[----:B------:R-:W5:Y:S01]  /*fd00*/  LDL.LU R7, [R1+0x3bc] ;  /* 0x0003bc0001077983 */ /* 0x000f620000300800 */
[----:B------:R-:W1:Y:S01]  /*fd10*/  LDC R0, c[0x0][0x360] ;  /* 0x0000d800ff007b82 */ /* 0x000e620000000800 */
[----:B---3--:R-:W-:Y:S01]  /*fd20*/  MOV R8, 0x0 ;  /* 0x0000000000087802 */ /* 0x008fe20000000f00 */
[----:B------:R-:W3:Y:S01]  /*fd30*/  LDCU.64 UR4, c[0x4][0x10] ;  /* 0x01000200ff0477ac */ /* 0x000ee20008000a00 */
[----:B------:R-:W1:Y:S05]  /*fd40*/  S2R R3, SR_TID.X ;  /* 0x0000000000037919 */ /* 0x000e6a0000002100 */
[----:B------:R-:W0:Y:S01]  /*fd50*/  LDC.64 R8, c[0x4][R8] ;  /* 0x0100000008087b82 */ /* 0x000e220000000a00 */
[----:B---3--:R-:W-:-:S02]  /*fd60*/  IMAD.U32 R5, RZ, RZ, UR5 ;  /* 0x00000005ff057e24 */ /* 0x008fc4000f8e00ff */
[----:B-1----:R-:W-:-:S05]  /*fd70*/  IMAD R0, R0, UR38, R3 ;  /* 0x0000002600007c24 */ /* 0x002fca000f8e0203 */
[----:B------:R1:W-:Y:S01]  /*fd80*/  STL [R1+0x2b0], R0 ;  /* 0x0002b00001007387 */ /* 0x0003e20000100800 */
[----:B0-----:R-:W-:Y:S01]  /*fd90*/  IADD3 R6, P0, PT, R4, 0x2b0, RZ ;  /* 0x000002b004067810 */ /* 0x001fe20007f1e0ff */
[----:B------:R-:W-:-:S04]  /*fda0*/  IMAD.U32 R4, RZ, RZ, UR4 ;  /* 0x00000004ff047e24 */ /* 0x000fc8000f8e00ff */
[----:B-1---5:R-:W-:-:S08]  /*fdb0*/  IMAD.X R7, RZ, RZ, R7, P0 ;  /* 0x000000ffff077224 */ /* 0x022fd000000e0607 */
[----:B------:R-:W-:-:S07]  /*fdc0*/  LEPC R20, `(.L_x_534) ;  /* 0x000000001014794e */ /* 0x000fce0000000000 */
[----:B--2-4-:R-:W-:Y:S05]  /*fdd0*/  CALL.ABS.NOINC R8 ;  /* 0x0000000008007343 */ /* 0x014fea0003c00000 */
.L_x_534:
[----:B------:R-:W-:Y:S05]  /*fde0*/  EXIT ;  /* 0x000000000000794d */ /* 0x000fea0003800000 */
.L_x_535:
[----:B------:R-:W-:-:S00]  /*fdf0*/  BRA `(.L_x_535) ;  /* 0xfffffffc00fc7947 */ /* 0x000fc0000383ffff */
[----:B------:R-:W-:-:S00]  /*fe00*/  NOP ;  /* 0x0000000000007918 */ /* 0x000fc00000000000 */
[----:B------:R-:W-:-:S00]  /*fe10*/  NOP ;  /* 0x0000000000007918 */ /* 0x000fc00000000000 */
[----:B------:R-:W-:-:S00]  /*fe20*/  NOP ;  /* 0x0000000000007918 */ /* 0x000fc00000000000 */
[----:B------:R-:W-:-:S00]  /*fe30*/  NOP ;  /* 0x0000000000007918 */ /* 0x000fc00000000000 */
[----:B------:R-:W-:-:S00]  /*fe40*/  NOP ;  /* 0x0000000000007918 */ /* 0x000fc00000000000 */
[----:B------:R-:W-:-:S00]  /*fe50*/  NOP ;  /* 0x0000000000007918 */ /* 0x000fc00000000000 */
[----:B------:R-:W-:-:S00]  /*fe60*/  NOP ;  /* 0x0000000000007918 */ /* 0x000fc00000000000 */
[----:B------:R-:W-:-:S00]  /*fe70*/  NOP ;  /* 0x0000000000007918 */ /* 0x000fc00000000000 */
.L_x_536:


//--------------------- .nv.global.init           --------------------------
	.section	.nv.global.init,"aw",@progbits
.nv.global.init:
	.type		$str$1,@object
	.size		$str$1,($str - $str$1)
$str$1:
        /*0000*/ 	.byte	0x50, 0x75, 0x7a, 0x7a, 0x6c, 0x65, 0x20, 0x25, 0x64, 0x20, 0x69, 0x73, 0x20, 0x75, 0x6e, 0x73
        /*0010*/ 	.byte	0x6f, 0x6c, 0x76, 0x61, 0x62, 0x6c, 0x65, 0x2e, 0x0a, 0x00
	.type		$str,@object
	.size		$str,(.L_0 - $str)
$str:
        /*001a*/ 	.byte	0x50, 0x75, 0x7a, 0x7a, 0x6c, 0x65, 0x20, 0x25, 0x64, 0x20, 0x73, 0x6f, 0x6c, 0x76, 0x65, 0x64
        /*002a*/ 	.byte	0x20, 0x73, 0x75, 0x63, 0x63, 0x65, 0x73, 0x73, 0x66, 0x75, 0x6c, 0x6c, 0x79, 0x2e, 0x0a, 0x00
.L_0:


//--------------------- .nv.shared.reserved.0     --------------------------
	.section	.nv.shared.reserved.0,"aw",@nobits
	.weak		__nv_reservedSMEM_offset_0_alias
	.size		__nv_reservedSMEM_offset_0_alias, 0, 64
	.other		__nv_reservedSMEM_offset_0_alias,@"STO_CUDA_RESERVED_SHARED STV_DEFAULT"
__nv_reservedSMEM_offset_0_alias:
	.zero		0
	.zero		64


//--------------------- .nv.constant0._Z13solve_sudokusPii --------------------------
	.section	.nv.constant0._Z13solve_sudokusPii,"a",@progbits
	.sectionflags	@""
	.align	4
.nv.constant0._Z13solve_sudokusPii:
	.zero		908


//--------------------- SYMBOLS --------------------------

	.type		.nv.reservedSmem.offset0,@object
	.size		.nv.reservedSmem.offset0,0x4
	.type		vprintf,@function
